// auto-generated by cutlass_sweep.gemm — config: {"arch": "sm_100", "cluster_m": 1, "cluster_n": 1, "dtype": "e4m3", "dtype_b": "e4m3", "layout": "nt", "stages": 5, "tile_k": 64, "tile_m": 128, "tile_n": 64}
#include "cutlass/cutlass.h"
#include "cutlass/gemm/collective/collective_builder.hpp"
#include "cutlass/gemm/device/gemm_universal_adapter.h"
#include "cutlass/gemm/kernel/gemm_universal.hpp"
#include "cutlass/epilogue/collective/collective_builder.hpp"

using ElemA = cutlass::float_e4m3_t;
using ElemB = cutlass::float_e4m3_t;
using ElemCD = cutlass::float_e4m3_t;
using Acc  = float;
using TileShape    = cute::Shape<cute::_128, cute::_64, cute::_64>;
using ClusterShape = cute::Shape<cute::_1, cute::_1, cute::_1>;

using CollectiveEpilogue = typename cutlass::epilogue::collective::CollectiveBuilder<
    cutlass::arch::Sm100, cutlass::arch::OpClassTensorOp,
    TileShape, ClusterShape,
    cutlass::epilogue::collective::EpilogueTileAuto,
    Acc, Acc,
    ElemCD, cutlass::layout::RowMajor, 128 / cutlass::sizeof_bits<ElemCD>::value,
    ElemCD, cutlass::layout::RowMajor, 128 / cutlass::sizeof_bits<ElemCD>::value,
    cutlass::epilogue::collective::EpilogueScheduleAuto
  >::CollectiveOp;

using CollectiveMainloop = typename cutlass::gemm::collective::CollectiveBuilder<
    cutlass::arch::Sm100, cutlass::arch::OpClassTensorOp,
    ElemA, cutlass::layout::RowMajor, 128 / cutlass::sizeof_bits<ElemA>::value,
    ElemB, cutlass::layout::ColumnMajor, 128 / cutlass::sizeof_bits<ElemB>::value,
    Acc,
    TileShape, ClusterShape,
    cutlass::gemm::collective::StageCount<5>,
    cutlass::gemm::collective::KernelScheduleAuto
  >::CollectiveOp;

using GemmKernel = cutlass::gemm::kernel::GemmUniversal<
    cute::Shape<int,int,int,int>,
    CollectiveMainloop,
    CollectiveEpilogue
>;
using Gemm = cutlass::gemm::device::GemmUniversalAdapter<GemmKernel>;

// Force the device kernel symbol into the cubin without needing a host main.
auto* _anchor = &cutlass::device_kernel<GemmKernel>;


// ===== COMPILED SASS (sm_100a) =====

	.target	sm_100a

	.elftype	@"ET_EXEC"


//--------------------- .note.nv.tkinfo           --------------------------
	.section	.note.nv.tkinfo,"",@"SHT_NOTE"
	.sectionflags	@"SHF_NOTE_NV_TKINFO"
	.tkinfo
        /*0018*/ 	.word	0x00000002
        /*0030*/ 	.string	""
        /*0030*/ 	.string	"ptxas"
        /*0030*/ 	.string	"Cuda compilation tools, release 13.0, V13.0.88"
        /*0030*/ 	.string	"Build cuda_13.0.r13.0/compiler.36424714_0"
        /*0030*/ 	.string	"-arch sm_100a -m 64 "



//--------------------- .note.nv.cuinfo           --------------------------
	.section	.note.nv.cuinfo,"",@"SHT_NOTE"
	.sectionflags	@"SHF_NOTE_NV_CUINFO"
        /*0018*/ 	.short	0x0002
        /*001a*/ 	.short	0x0064
        /*001c*/ 	.short	0x0082
	.zero		2


//--------------------- .nv.info                  --------------------------
	.section	.nv.info,"",@"SHT_CUDA_INFO"
	.align	4


	//----- nvinfo : EIATTR_REGCOUNT
	.align		4
        /*0000*/ 	.byte	0x04, 0x2f
        /*0002*/ 	.short	(.L_19 - .L_18)
	.align		4
.L_18:
        /*0004*/ 	.word	index@(_ZN7cutlass13device_kernelINS_4gemm6kernel13GemmUniversalIN4cute5tupleIJiiiiEEENS1_10collective13CollectiveMmaINS1_35MainloopSm100TmaUmmaWarpSpecializedILi5ELi2ELi4ENS5_IJNS4_1CILi1EEESB_SB_EEEEENS5_IJNSA_ILi128EEENSA_ILi64EEESF_EEENS_12float_e4m3_tENS5_IJlSB_lEEESH_SI_NS4_8TiledMMAINS4_8MMA_AtomIJNS4_10MMA_TraitsINS4_19SM100_MMA_F8F6F4_SSEJSH_SH_fSE_SF_NS4_17integral_constantINS4_4UMMA5MajorELSP_0EEESQ_NSN_INSO_7ScaleInELSR_0EEESS_EEEEEENS4_6LayoutISC_NS5_IJNSA_ILi0EEESW_SW_EEEEENS5_IJNS4_10UnderscoreESZ_SZ_EEEEENS4_13SM90_TMA_LOADENS4_14ComposedLayoutINS4_7SwizzleILi2ELi4ELi3EEENS4_18smem_ptr_flag_bitsILi8EEENSV_INS5_IJNSA_ILi8EEESF_EEENS5_IJSF_SB_EEEEEEEvNS4_8identityES12_S1C_vS1D_EENS_8epilogue10collective18CollectiveEpilogueINS1F_23Sm100TmaWarpSpecializedILi1ELi1ELi64ELb0ELb0EEEJSG_NS5_IJNSV_ISE_SB_EENSV_ISF_SB_EEEEESH_SI_SH_SI_NS1F_6fusion15FusionCallbacksIS1J_NS1N_17LinearCombinationISH_fSH_fLNS_15FloatRoundStyleE2EEESG_S1M_JEEENS4_5SM1004TMEM4LOAD26SM100_TMEM_LOAD_32dp32b64xES12_S1C_NS4_39AutoVectorizingCopyWithAssumedAlignmentILi128EEENS4_14SM90_TMA_STOREES1C_S1Y_S1Y_EEEvvEEEEvNT_6ParamsE)
        /*0008*/ 	.word	0x000000c2


	//----- nvinfo : EIATTR_FRAME_SIZE
	.align		4
.L_19:
        /*000c*/ 	.byte	0x04, 0x11
        /*000e*/ 	.short	(.L_21 - .L_20)
	.align		4
.L_20:
        /*0010*/ 	.word	index@($__internal_2_$__cuda_sm10x_tcgen05_guardrail_trap_unallocated_columns_being_dealloced)
        /*0014*/ 	.word	0x00000000


	//----- nvinfo : EIATTR_FRAME_SIZE
	.align		4
.L_21:
        /*0018*/ 	.byte	0x04, 0x11
        /*001a*/ 	.short	(.L_23 - .L_22)
	.align		4
.L_22:
        /*001c*/ 	.word	index@($__internal_1_$__cuda_sm10x_tcgen05_guardrail_trap_phase_invalid_during_alloc)
        /*0020*/ 	.word	0x00000000


	//----- nvinfo : EIATTR_FRAME_SIZE
	.align		4
.L_23:
        /*0024*/ 	.byte	0x04, 0x11
        /*0026*/ 	.short	(.L_25 - .L_24)
	.align		4
.L_24:
        /*0028*/ 	.word	index@($__internal_0_$__cuda_sm10x_tcgen05_guardrail_trap_col_being_dealloced_not_returned_by_alloc)
        /*002c*/ 	.word	0x00000000


	//----- nvinfo : EIATTR_FRAME_SIZE
	.align		4
.L_25:
        /*0030*/ 	.byte	0x04, 0x11
        /*0032*/ 	.short	(.L_27 - .L_26)
	.align		4
.L_26:
        /*0034*/ 	.word	index@(_ZN7cutlass13device_kernelINS_4gemm6kernel13GemmUniversalIN4cute5tupleIJiiiiEEENS1_10collective13CollectiveMmaINS1_35MainloopSm100TmaUmmaWarpSpecializedILi5ELi2ELi4ENS5_IJNS4_1CILi1EEESB_SB_EEEEENS5_IJNSA_ILi128EEENSA_ILi64EEESF_EEENS_12float_e4m3_tENS5_IJlSB_lEEESH_SI_NS4_8TiledMMAINS4_8MMA_AtomIJNS4_10MMA_TraitsINS4_19SM100_MMA_F8F6F4_SSEJSH_SH_fSE_SF_NS4_17integral_constantINS4_4UMMA5MajorELSP_0EEESQ_NSN_INSO_7ScaleInELSR_0EEESS_EEEEEENS4_6LayoutISC_NS5_IJNSA_ILi0EEESW_SW_EEEEENS5_IJNS4_10UnderscoreESZ_SZ_EEEEENS4_13SM90_TMA_LOADENS4_14ComposedLayoutINS4_7SwizzleILi2ELi4ELi3EEENS4_18smem_ptr_flag_bitsILi8EEENSV_INS5_IJNSA_ILi8EEESF_EEENS5_IJSF_SB_EEEEEEEvNS4_8identityES12_S1C_vS1D_EENS_8epilogue10collective18CollectiveEpilogueINS1F_23Sm100TmaWarpSpecializedILi1ELi1ELi64ELb0ELb0EEEJSG_NS5_IJNSV_ISE_SB_EENSV_ISF_SB_EEEEESH_SI_SH_SI_NS1F_6fusion15FusionCallbacksIS1J_NS1N_17LinearCombinationISH_fSH_fLNS_15FloatRoundStyleE2EEESG_S1M_JEEENS4_5SM1004TMEM4LOAD26SM100_TMEM_LOAD_32dp32b64xES12_S1C_NS4_39AutoVectorizingCopyWithAssumedAlignmentILi128EEENS4_14SM90_TMA_STOREES1C_S1Y_S1Y_EEEvvEEEEvNT_6ParamsE)
        /*0038*/ 	.word	0x00000000


	//----- nvinfo : EIATTR_MIN_STACK_SIZE
	.align		4
.L_27:
        /*003c*/ 	.byte	0x04, 0x12
        /*003e*/ 	.short	(.L_29 - .L_28)
	.align		4
.L_28:
        /*0040*/ 	.word	index@(_ZN7cutlass13device_kernelINS_4gemm6kernel13GemmUniversalIN4cute5tupleIJiiiiEEENS1_10collective13CollectiveMmaINS1_35MainloopSm100TmaUmmaWarpSpecializedILi5ELi2ELi4ENS5_IJNS4_1CILi1EEESB_SB_EEEEENS5_IJNSA_ILi128EEENSA_ILi64EEESF_EEENS_12float_e4m3_tENS5_IJlSB_lEEESH_SI_NS4_8TiledMMAINS4_8MMA_AtomIJNS4_10MMA_TraitsINS4_19SM100_MMA_F8F6F4_SSEJSH_SH_fSE_SF_NS4_17integral_constantINS4_4UMMA5MajorELSP_0EEESQ_NSN_INSO_7ScaleInELSR_0EEESS_EEEEEENS4_6LayoutISC_NS5_IJNSA_ILi0EEESW_SW_EEEEENS5_IJNS4_10UnderscoreESZ_SZ_EEEEENS4_13SM90_TMA_LOADENS4_14ComposedLayoutINS4_7SwizzleILi2ELi4ELi3EEENS4_18smem_ptr_flag_bitsILi8EEENSV_INS5_IJNSA_ILi8EEESF_EEENS5_IJSF_SB_EEEEEEEvNS4_8identityES12_S1C_vS1D_EENS_8epilogue10collective18CollectiveEpilogueINS1F_23Sm100TmaWarpSpecializedILi1ELi1ELi64ELb0ELb0EEEJSG_NS5_IJNSV_ISE_SB_EENSV_ISF_SB_EEEEESH_SI_SH_SI_NS1F_6fusion15FusionCallbacksIS1J_NS1N_17LinearCombinationISH_fSH_fLNS_15FloatRoundStyleE2EEESG_S1M_JEEENS4_5SM1004TMEM4LOAD26SM100_TMEM_LOAD_32dp32b64xES12_S1C_NS4_39AutoVectorizingCopyWithAssumedAlignmentILi128EEENS4_14SM90_TMA_STOREES1C_S1Y_S1Y_EEEvvEEEEvNT_6ParamsE)
        /*0044*/ 	.word	0x00000000
.L_29:


//--------------------- .nv.compat                --------------------------
	.section	.nv.compat,"",@"SHT_CUDA_COMPAT_INFO"
	.align	4
        /*0000*/ 	.byte	0x02, 0x09, 0x01, 0x00, 0x02, 0x02, 0x02, 0x00, 0x02, 0x05, 0x05, 0x00, 0x03, 0x07, 0x01, 0x01
        /*0010*/ 	.byte	0x02, 0x03, 0x01, 0x00, 0x02, 0x06, 0x01, 0x00, 0x04, 0x0b, 0x08, 0x00, 0x09, 0x00, 0x00, 0x00
        /*0020*/ 	.byte	0x00, 0x00, 0x00, 0x00


//--------------------- .nv.info._ZN7cutlass13device_kernelINS_4gemm6kernel13GemmUniversalIN4cute5tupleIJiiiiEEENS1_10collective13CollectiveMmaINS1_35MainloopSm100TmaUmmaWarpSpecializedILi5ELi2ELi4ENS5_IJNS4_1CILi1EEESB_SB_EEEEENS5_IJNSA_ILi128EEENSA_ILi64EEESF_EEENS_12float_e4m3_tENS5_IJlSB_lEEESH_SI_NS4_8TiledMMAINS4_8MMA_AtomIJNS4_10MMA_TraitsINS4_19SM100_MMA_F8F6F4_SSEJSH_SH_fSE_SF_NS4_17integral_constantINS4_4UMMA5MajorELSP_0EEESQ_NSN_INSO_7ScaleInELSR_0EEESS_EEEEEENS4_6LayoutISC_NS5_IJNSA_ILi0EEESW_SW_EEEEENS5_IJNS4_10UnderscoreESZ_SZ_EEEEENS4_13SM90_TMA_LOADENS4_14ComposedLayoutINS4_7SwizzleILi2ELi4ELi3EEENS4_18smem_ptr_flag_bitsILi8EEENSV_INS5_IJNSA_ILi8EEESF_EEENS5_IJSF_SB_EEEEEEEvNS4_8identityES12_S1C_vS1D_EENS_8epilogue10collective18CollectiveEpilogueINS1F_23Sm100TmaWarpSpecializedILi1ELi1ELi64ELb0ELb0EEEJSG_NS5_IJNSV_ISE_SB_EENSV_ISF_SB_EEEEESH_SI_SH_SI_NS1F_6fusion15FusionCallbacksIS1J_NS1N_17LinearCombinationISH_fSH_fLNS_15FloatRoundStyleE2EEESG_S1M_JEEENS4_5SM1004TMEM4LOAD26SM100_TMEM_LOAD_32dp32b64xES12_S1C_NS4_39AutoVectorizingCopyWithAssumedAlignmentILi128EEENS4_14SM90_TMA_STOREES1C_S1Y_S1Y_EEEvvEEEEvNT_6ParamsE --------------------------
	.section	.nv.info._ZN7cutlass13device_kernelINS_4gemm6kernel13GemmUniversalIN4cute5tupleIJiiiiEEENS1_10collective13CollectiveMmaINS1_35MainloopSm100TmaUmmaWarpSpecializedILi5ELi2ELi4ENS5_IJNS4_1CILi1EEESB_SB_EEEEENS5_IJNSA_ILi128EEENSA_ILi64EEESF_EEENS_12float_e4m3_tENS5_IJlSB_lEEESH_SI_NS4_8TiledMMAINS4_8MMA_AtomIJNS4_10MMA_TraitsINS4_19SM100_MMA_F8F6F4_SSEJSH_SH_fSE_SF_NS4_17integral_constantINS4_4UMMA5MajorELSP_0EEESQ_NSN_INSO_7ScaleInELSR_0EEESS_EEEEEENS4_6LayoutISC_NS5_IJNSA_ILi0EEESW_SW_EEEEENS5_IJNS4_10UnderscoreESZ_SZ_EEEEENS4_13SM90_TMA_LOADENS4_14ComposedLayoutINS4_7SwizzleILi2ELi4ELi3EEENS4_18smem_ptr_flag_bitsILi8EEENSV_INS5_IJNSA_ILi8EEESF_EEENS5_IJSF_SB_EEEEEEEvNS4_8identityES12_S1C_vS1D_EENS_8epilogue10collective18CollectiveEpilogueINS1F_23Sm100TmaWarpSpecializedILi1ELi1ELi64ELb0ELb0EEEJSG_NS5_IJNSV_ISE_SB_EENSV_ISF_SB_EEEEESH_SI_SH_SI_NS1F_6fusion15FusionCallbacksIS1J_NS1N_17LinearCombinationISH_fSH_fLNS_15FloatRoundStyleE2EEESG_S1M_JEEENS4_5SM1004TMEM4LOAD26SM100_TMEM_LOAD_32dp32b64xES12_S1C_NS4_39AutoVectorizingCopyWithAssumedAlignmentILi128EEENS4_14SM90_TMA_STOREES1C_S1Y_S1Y_EEEvvEEEEvNT_6ParamsE,"",@"SHT_CUDA_INFO"
	.sectionflags	@""
	.align	4


	//----- nvinfo : EIATTR_CUDA_API_VERSION
	.align		4
        /*0000*/ 	.byte	0x04, 0x37
        /*0002*/ 	.short	(.L_31 - .L_30)
.L_30:
        /*0004*/ 	.word	0x00000082


	//----- nvinfo : EIATTR_KPARAM_INFO
	.align		4
.L_31:
        /*0008*/ 	.byte	0x04, 0x17
        /*000a*/ 	.short	(.L_33 - .L_32)
.L_32:
        /*000c*/ 	.word	0x00000000
        /*0010*/ 	.short	0x0000
        /*0012*/ 	.short	0x0000
        /*0014*/ 	.byte	0x00, 0xf0, 0x01, 0x20


	//----- nvinfo : EIATTR_AT_ENTRY_FRAGMENTS
	.align		4
.L_33:
        /*0018*/ 	.byte	0x04, 0x4f
        /*001a*/ 	.short	(.L_35 - .L_34)


	//   ....[0]....
.L_34:
        /*001c*/ 	.word	0x00000006


	//----- nvinfo : EIATTR_RESERVED_SMEM_USED
	.align		4
.L_35:
        /*0020*/ 	.byte	0x01, 0x41
	.zero		2


	//----- nvinfo : EIATTR_SPARSE_MMA_MASK
	.align		4
        /*0024*/ 	.byte	0x03, 0x50
        /*0026*/ 	.short	0x0000


	//----- nvinfo : EIATTR_TCGEN05_1CTA_USED
	.align		4
        /*0028*/ 	.byte	0x01, 0x51
	.zero		2


	//----- nvinfo : EIATTR_MAXREG_COUNT
	.align		4
        /*002c*/ 	.byte	0x03, 0x1b
        /*002e*/ 	.short	0x00ff


	//----- nvinfo : EIATTR_NUM_BARRIERS
	.align		4
        /*0030*/ 	.byte	0x02, 0x4c
        /*0032*/ 	.byte	0x07
	.zero		1


	//----- nvinfo : EIATTR_EXTERNS
	.align		4
        /*0034*/ 	.byte	0x04, 0x0f
        /*0036*/ 	.short	(.L_37 - .L_36)


	//   ....[0]....
	.align		4
.L_36:
        /*0038*/ 	.word	index@(__assertfail)


	//----- nvinfo : EIATTR_MERCURY_ISA_VERSION
	.align		4
.L_37:
        /*003c*/ 	.byte	0x03, 0x5f
        /*003e*/ 	.short	0x0101


	//----- nvinfo : EIATTR_INT_WARP_WIDE_INSTR_OFFSETS
	.align		4
        /*0040*/ 	.byte	0x04, 0x31
        /*0042*/ 	.short	(.L_39 - .L_38)


	//   ....[0]....
.L_38:
        /*0044*/ 	.word	0x00001da0


	//   ....[1]....
        /*0048*/ 	.word	0x000037a0


	//   ....[2]....
        /*004c*/ 	.word	0x000037c0


	//   ....[3]....
        /*0050*/ 	.word	0x000037f0


	//   ....[4]....
        /*0054*/ 	.word	0x00004200


	//   ....[5]....
        /*0058*/ 	.word	0x000042f0


	//----- nvinfo : EIATTR_COOP_GROUP_MASK_REGIDS
	.align		4
.L_39:
        /*005c*/ 	.byte	0x04, 0x29
        /*005e*/ 	.short	(.L_41 - .L_40)


	//   ....[0]....
.L_40:
        /*0060*/ 	.word	0xffffffff


	//   ....[1]....
        /*0064*/ 	.word	0xffffffff


	//   ....[2]....
        /*0068*/ 	.word	0xffffffff


	//   ....[3]....
        /*006c*/ 	.word	0xffffffff


	//   ....[4]....
        /*0070*/ 	.word	0xffffffff


	//   ....[5]....
        /*0074*/ 	.word	0xffffffff


	//   ....[6]....
        /*0078*/ 	.word	0xffffffff


	//   ....[7]....
        /*007c*/ 	.word	0xffffffff


	//   ....[8]....
        /*0080*/ 	.word	0xffffffff


	//   ....[9]....
        /*0084*/ 	.word	0xffffffff


	//   ....[10]....
        /*0088*/ 	.word	0xffffffff


	//   ....[11]....
        /*008c*/ 	.word	0xffffffff


	//   ....[12]....
        /*0090*/ 	.word	0xffffffff


	//----- nvinfo : EIATTR_COOP_GROUP_INSTR_OFFSETS
	.align		4
.L_41:
        /*0094*/ 	.byte	0x04, 0x28
        /*0096*/ 	.short	(.L_43 - .L_42)


	//   ....[0]....
.L_42:
        /*0098*/ 	.word	0x00000090


	//   ....[1]....
        /*009c*/ 	.word	0x000004d0


	//   ....[2]....
        /*00a0*/ 	.word	0x00000660


	//   ....[3]....
        /*00a4*/ 	.word	0x000007a0


	//   ....[4]....
        /*00a8*/ 	.word	0x000008a0


	//   ....[5]....
        /*00ac*/ 	.word	0x00000a10


	//   ....[6]....
        /*00b0*/ 	.word	0x00000bb0


	//   ....[7]....
        /*00b4*/ 	.word	0x00001c80


	//   ....[8]....
        /*00b8*/ 	.word	0x00002af0


	//   ....[9]....
        /*00bc*/ 	.word	0x00002d00


	//   ....[10]....
        /*00c0*/ 	.word	0x00002d30


	//   ....[11]....
        /*00c4*/ 	.word	0x00003680


	//   ....[12]....
        /*00c8*/ 	.word	0x000038b0


	//----- nvinfo : EIATTR_VRC_CTA_INIT_COUNT
	.align		4
.L_43:
        /*00cc*/ 	.byte	0x02, 0x4a
        /*00ce*/ 	.byte	0x80
	.zero		1


	//----- nvinfo : EIATTR_SYSCALL_OFFSETS
	.align		4
        /*00d0*/ 	.byte	0x04, 0x46
        /*00d2*/ 	.short	(.L_45 - .L_44)


	//   ....[0]....
.L_44:
        /*00d4*/ 	.word	0x00004ce0


	//   ....[1]....
        /*00d8*/ 	.word	0x00004e20


	//   ....[2]....
        /*00dc*/ 	.word	0x000055c0


	//----- nvinfo : EIATTR_MBARRIER_INSTR_OFFSETS
	.align		4
.L_45:
        /*00e0*/ 	.byte	0x04, 0x39
        /*00e2*/ 	.short	(.L_47 - .L_46)


	//   ....[0]....
.L_46:
        /*00e4*/ 	.word	0x000005b0
        /*00e8*/ 	.word	0x000000ff
        /*00ec*/ 	.word	0x00000000
        /*00f0*/ 	.short	0x0100
        /*00f2*/ 	.byte	0x05
	.zero		1


	//   ....[1]....
        /*00f4*/ 	.word	0x000005c0
        /*00f8*/ 	.word	0x000000ff
        /*00fc*/ 	.word	0x00000028
        /*0100*/ 	.short	0x0100
        /*0102*/ 	.byte	0x05
	.zero		1


	//   ....[2]....
        /*0104*/ 	.word	0x000005d0
        /*0108*/ 	.word	0x000000ff
        /*010c*/ 	.word	0x00000008
        /*0110*/ 	.short	0x0100
        /*0112*/ 	.byte	0x05
	.zero		1


	//   ....[3]....
        /*0114*/ 	.word	0x000005e0
        /*0118*/ 	.word	0x000000ff
        /*011c*/ 	.word	0x00000030
        /*0120*/ 	.short	0x0100
        /*0122*/ 	.byte	0x05
	.zero		1


	//   ....[4]....
        /*0124*/ 	.word	0x000005f0
        /*0128*/ 	.word	0x000000ff
        /*012c*/ 	.word	0x00000010
        /*0130*/ 	.short	0x0100
        /*0132*/ 	.byte	0x05
	.zero		1


	//   ....[5]....
        /*0134*/ 	.word	0x00000600
        /*0138*/ 	.word	0x000000ff
        /*013c*/ 	.word	0x00000038
        /*0140*/ 	.short	0x0100
        /*0142*/ 	.byte	0x05
	.zero		1


	//   ....[6]....
        /*0144*/ 	.word	0x00000610
        /*0148*/ 	.word	0x000000ff
        /*014c*/ 	.word	0x00000018
        /*0150*/ 	.short	0x0100
        /*0152*/ 	.byte	0x05
	.zero		1


	//   ....[7]....
        /*0154*/ 	.word	0x00000620
        /*0158*/ 	.word	0x000000ff
        /*015c*/ 	.word	0x00000040
        /*0160*/ 	.short	0x0100
        /*0162*/ 	.byte	0x05
	.zero		1


	//   ....[8]....
        /*0164*/ 	.word	0x00000630
        /*0168*/ 	.word	0x000000ff
        /*016c*/ 	.word	0x00000020
        /*0170*/ 	.short	0x0100
        /*0172*/ 	.byte	0x05
	.zero		1


	//   ....[9]....
        /*0174*/ 	.word	0x00000640
        /*0178*/ 	.word	0x000000ff
        /*017c*/ 	.word	0x00000048
        /*0180*/ 	.short	0x0100
        /*0182*/ 	.byte	0x05
	.zero		1


	//   ....[10]....
        /*0184*/ 	.word	0x00000770
        /*0188*/ 	.word	0x000000ff
        /*018c*/ 	.word	0x00000050
        /*0190*/ 	.short	0x0100
        /*0192*/ 	.byte	0x06
	.zero		1


	//   ....[11]....
        /*0194*/ 	.word	0x00000780
        /*0198*/ 	.word	0x000000ff
        /*019c*/ 	.word	0x00000058
        /*01a0*/ 	.short	0x0100
        /*01a2*/ 	.byte	0x06
	.zero		1


	//   ....[12]....
        /*01a4*/ 	.word	0x00000870
        /*01a8*/ 	.word	0x000000ff
        /*01ac*/ 	.word	0x00000060
        /*01b0*/ 	.short	0x0100
        /*01b2*/ 	.byte	0x05
	.zero		1


	//   ....[13]....
        /*01b4*/ 	.word	0x00000880
        /*01b8*/ 	.word	0x000000ff
        /*01bc*/ 	.word	0x00000068
        /*01c0*/ 	.short	0x0100
        /*01c2*/ 	.byte	0x05
	.zero		1


	//   ....[14]....
        /*01c4*/ 	.word	0x000009c0
        /*01c8*/ 	.word	0x000000ff
        /*01cc*/ 	.word	0x00000070
        /*01d0*/ 	.short	0x0100
        /*01d2*/ 	.byte	0x05
	.zero		1


	//   ....[15]....
        /*01d4*/ 	.word	0x000009d0
        /*01d8*/ 	.word	0x000000ff
        /*01dc*/ 	.word	0x00000080
        /*01e0*/ 	.short	0x0100
        /*01e2*/ 	.byte	0x05
	.zero		1


	//   ....[16]....
        /*01e4*/ 	.word	0x000009e0
        /*01e8*/ 	.word	0x000000ff
        /*01ec*/ 	.word	0x00000078
        /*01f0*/ 	.short	0x0100
        /*01f2*/ 	.byte	0x05
	.zero		1


	//   ....[17]....
        /*01f4*/ 	.word	0x000009f0
        /*01f8*/ 	.word	0x000000ff
        /*01fc*/ 	.word	0x00000088
        /*0200*/ 	.short	0x0100
        /*0202*/ 	.byte	0x05
	.zero		1


	//   ....[18]....
        /*0204*/ 	.word	0x00000b20
        /*0208*/ 	.word	0x000000ff
        /*020c*/ 	.word	0x00000090
        /*0210*/ 	.short	0x0100
        /*0212*/ 	.byte	0x06
	.zero		1


	//   ....[19]....
        /*0214*/ 	.word	0x00000b30
        /*0218*/ 	.word	0x000000ff
        /*021c*/ 	.word	0x000000b0
        /*0220*/ 	.short	0x0100
        /*0222*/ 	.byte	0x06
	.zero		1


	//   ....[20]....
        /*0224*/ 	.word	0x00000b40
        /*0228*/ 	.word	0x000000ff
        /*022c*/ 	.word	0x00000098
        /*0230*/ 	.short	0x0100
        /*0232*/ 	.byte	0x06
	.zero		1


	//   ....[21]....
        /*0234*/ 	.word	0x00000b50
        /*0238*/ 	.word	0x000000ff
        /*023c*/ 	.word	0x000000b8
        /*0240*/ 	.short	0x0100
        /*0242*/ 	.byte	0x06
	.zero		1


	//   ....[22]....
        /*0244*/ 	.word	0x00000b60
        /*0248*/ 	.word	0x000000ff
        /*024c*/ 	.word	0x000000a0
        /*0250*/ 	.short	0x0100
        /*0252*/ 	.byte	0x06
	.zero		1


	//   ....[23]....
        /*0254*/ 	.word	0x00000b70
        /*0258*/ 	.word	0x000000ff
        /*025c*/ 	.word	0x000000c0
        /*0260*/ 	.short	0x0100
        /*0262*/ 	.byte	0x06
	.zero		1


	//   ....[24]....
        /*0264*/ 	.word	0x00000b80
        /*0268*/ 	.word	0x000000ff
        /*026c*/ 	.word	0x000000a8
        /*0270*/ 	.short	0x0100
        /*0272*/ 	.byte	0x06
	.zero		1


	//   ....[25]....
        /*0274*/ 	.word	0x00000b90
        /*0278*/ 	.word	0x000000ff
        /*027c*/ 	.word	0x000000c8
        /*0280*/ 	.short	0x0100
        /*0282*/ 	.byte	0x06
	.zero		1


	//   ....[26]....
        /*0284*/ 	.word	0x00000c80
        /*0288*/ 	.word	0x000000ff
        /*028c*/ 	.word	0x000000d0
        /*0290*/ 	.short	0x0100
        /*0292*/ 	.byte	0x05
	.zero		1


	//   ....[27]....
        /*0294*/ 	.word	0x00000c90
        /*0298*/ 	.word	0x000000ff
        /*029c*/ 	.word	0x000000e0
        /*02a0*/ 	.short	0x0100
        /*02a2*/ 	.byte	0x05
	.zero		1


	//   ....[28]....
        /*02a4*/ 	.word	0x00000ca0
        /*02a8*/ 	.word	0x000000ff
        /*02ac*/ 	.word	0x000000d8
        /*02b0*/ 	.short	0x0100
        /*02b2*/ 	.byte	0x05
	.zero		1


	//   ....[29]....
        /*02b4*/ 	.word	0x00000cb0
        /*02b8*/ 	.word	0x000000ff
        /*02bc*/ 	.word	0x000000e8
        /*02c0*/ 	.short	0x0100
        /*02c2*/ 	.byte	0x05
	.zero		1


	//   ....[30]....
        /*02c4*/ 	.word	0x00001580
        /*02c8*/ 	.word	0x00000003
        /*02cc*/ 	.word	0x000000e0
        /*02d0*/ 	.short	0x010a
        /*02d2*/ 	.byte	0xff
	.zero		1


	//   ....[31]....
        /*02d4*/ 	.word	0x000015b0
        /*02d8*/ 	.word	0x00000003
        /*02dc*/ 	.word	0x000000d0
        /*02e0*/ 	.short	0x0101
        /*02e2*/ 	.byte	0xff
	.zero		1


	//   ....[32]....
        /*02e4*/ 	.word	0x00001680
        /*02e8*/ 	.word	0x000000ff
        /*02ec*/ 	.word	0x00000028
        /*02f0*/ 	.short	0x010a
        /*02f2*/ 	.byte	0x08
	.zero		1


	//   ....[33]....
        /*02f4*/ 	.word	0x00001720
        /*02f8*/ 	.word	0x000000ff
        /*02fc*/ 	.word	0x00000028
        /*0300*/ 	.short	0x010a
        /*0302*/ 	.byte	0x21
	.zero		1


	//   ....[34]....
        /*0304*/ 	.word	0x00001870
        /*0308*/ 	.word	0x000000ff
        /*030c*/ 	.word	0x00000028
        /*0310*/ 	.short	0x010a
        /*0312*/ 	.byte	0x08
	.zero		1


	//   ....[35]....
        /*0314*/ 	.word	0x00001980
        /*0318*/ 	.word	0x000000ff
        /*031c*/ 	.word	0x00000068
        /*0320*/ 	.short	0x0101
        /*0322*/ 	.byte	0x04
	.zero		1


	//   ....[36]....
        /*0324*/ 	.word	0x000019a0
        /*0328*/ 	.word	0x000000ff
        /*032c*/ 	.word	0x00000028
        /*0330*/ 	.short	0x010a
        /*0332*/ 	.byte	0x08
	.zero		1


	//   ....[37]....
        /*0334*/ 	.word	0x00001a20
        /*0338*/ 	.word	0x000000ff
        /*033c*/ 	.word	0x00000028
        /*0340*/ 	.short	0x010a
        /*0342*/ 	.byte	0x11
	.zero		1


	//   ....[38]....
        /*0344*/ 	.word	0x00001b70
        /*0348*/ 	.word	0x000000ff
        /*034c*/ 	.word	0x00000028
        /*0350*/ 	.short	0x010a
        /*0352*/ 	.byte	0x08
	.zero		1


	//   ....[39]....
        /*0354*/ 	.word	0x00001cb0
        /*0358*/ 	.word	0x00000002
        /*035c*/ 	.word	0x00000070
        /*0360*/ 	.short	0x010a
        /*0362*/ 	.byte	0xff
	.zero		1


	//   ....[40]....
        /*0364*/ 	.word	0x00001d70
        /*0368*/ 	.word	0x00000002
        /*036c*/ 	.word	0x00000000
        /*0370*/ 	.short	0x0101
        /*0372*/ 	.byte	0xff
	.zero		1


	//   ....[41]....
        /*0374*/ 	.word	0x000022d0
        /*0378*/ 	.word	0x000000ff
        /*037c*/ 	.word	0x00000000
        /*0380*/ 	.short	0x010a
        /*0382*/ 	.byte	0x05
	.zero		1


	//   ....[42]....
        /*0384*/ 	.word	0x00002360
        /*0388*/ 	.word	0x000000ff
        /*038c*/ 	.word	0x00000000
        /*0390*/ 	.short	0x010a
        /*0392*/ 	.byte	0x05
	.zero		1


	//   ....[43]....
        /*0394*/ 	.word	0x000023f0
        /*0398*/ 	.word	0x000000ff
        /*039c*/ 	.word	0x00000000
        /*03a0*/ 	.short	0x010a
        /*03a2*/ 	.byte	0x05
	.zero		1


	//   ....[44]....
        /*03a4*/ 	.word	0x00002480
        /*03a8*/ 	.word	0x000000ff
        /*03ac*/ 	.word	0x00000000
        /*03b0*/ 	.short	0x010a
        /*03b2*/ 	.byte	0x05
	.zero		1


	//   ....[45]....
        /*03b4*/ 	.word	0x00002520
        /*03b8*/ 	.word	0x00000000
        /*03bc*/ 	.word	0x00000000
        /*03c0*/ 	.short	0x010a
        /*03c2*/ 	.byte	0xff
	.zero		1


	//   ....[46]....
        /*03c4*/ 	.word	0x00002640
        /*03c8*/ 	.word	0x00000000
        /*03cc*/ 	.word	0x000000d0
        /*03d0*/ 	.short	0x010a
        /*03d2*/ 	.byte	0xff
	.zero		1


	//   ....[47]....
        /*03d4*/ 	.word	0x000026a0
        /*03d8*/ 	.word	0x00000004
        /*03dc*/ 	.word	0x00000000
        /*03e0*/ 	.short	0x0101
        /*03e2*/ 	.byte	0xff
	.zero		1


	//   ....[48]....
        /*03e4*/ 	.word	0x000026c0
        /*03e8*/ 	.word	0x000000ff
        /*03ec*/ 	.word	0x00000080
        /*03f0*/ 	.short	0x010a
        /*03f2*/ 	.byte	0x05
	.zero		1


	//   ....[49]....
        /*03f4*/ 	.word	0x000027e0
        /*03f8*/ 	.word	0x00000000
        /*03fc*/ 	.word	0x00000070
        /*0400*/ 	.short	0x010a
        /*0402*/ 	.byte	0xff
	.zero		1


	//   ....[50]....
        /*0404*/ 	.word	0x000028f0
        /*0408*/ 	.word	0x00000000
        /*040c*/ 	.word	0x00000000
        /*0410*/ 	.short	0x0101
        /*0412*/ 	.byte	0xff
	.zero		1


	//   ....[51]....
        /*0414*/ 	.word	0x00002980
        /*0418*/ 	.word	0x000000ff
        /*041c*/ 	.word	0x00000080
        /*0420*/ 	.short	0x0106
        /*0422*/ 	.byte	0x05
	.zero		1


	//   ....[52]....
        /*0424*/ 	.word	0x000029a0
        /*0428*/ 	.word	0x000000ff
        /*042c*/ 	.word	0x00000080
        /*0430*/ 	.short	0x010a
        /*0432*/ 	.byte	0x05
	.zero		1


	//   ....[53]....
        /*0434*/ 	.word	0x00002a30
        /*0438*/ 	.word	0x000000ff
        /*043c*/ 	.word	0x00000080
        /*0440*/ 	.short	0x0106
        /*0442*/ 	.byte	0x04
	.zero		1


	//   ....[54]....
        /*0444*/ 	.word	0x00002a70
        /*0448*/ 	.word	0x00000000
        /*044c*/ 	.word	0x00000080
        /*0450*/ 	.short	0x010a
        /*0452*/ 	.byte	0xff
	.zero		1


	//   ....[55]....
        /*0454*/ 	.word	0x00002f70
        /*0458*/ 	.word	0x00000000
        /*045c*/ 	.word	0x00000070
        /*0460*/ 	.short	0x010a
        /*0462*/ 	.byte	0xff
	.zero		1


	//   ....[56]....
        /*0464*/ 	.word	0x00003080
        /*0468*/ 	.word	0x00000003
        /*046c*/ 	.word	0x00000000
        /*0470*/ 	.short	0x0101
        /*0472*/ 	.byte	0xff
	.zero		1


	//   ....[57]....
        /*0474*/ 	.word	0x00003090
        /*0478*/ 	.word	0x000000ff
        /*047c*/ 	.word	0x00000000
        /*0480*/ 	.short	0x010a
        /*0482*/ 	.byte	0x04
	.zero		1


	//   ....[58]....
        /*0484*/ 	.word	0x000030b0
        /*0488*/ 	.word	0x000000ff
        /*048c*/ 	.word	0x000000b0
        /*0490*/ 	.short	0x010a
        /*0492*/ 	.byte	0x08
	.zero		1


	//   ....[59]....
        /*0494*/ 	.word	0x00003180
        /*0498*/ 	.word	0x000000ff
        /*049c*/ 	.word	0x00000000
        /*04a0*/ 	.short	0x010a
        /*04a2*/ 	.byte	0x07
	.zero		1


	//   ....[60]....
        /*04a4*/ 	.word	0x000032c0
        /*04a8*/ 	.word	0x000000ff
        /*04ac*/ 	.word	0x00000000
        /*04b0*/ 	.short	0x010a
        /*04b2*/ 	.byte	0x04
	.zero		1


	//   ....[61]....
        /*04b4*/ 	.word	0x000034b0
        /*04b8*/ 	.word	0x000000ff
        /*04bc*/ 	.word	0x00000000
        /*04c0*/ 	.short	0x010a
        /*04c2*/ 	.byte	0x05
	.zero		1


	//   ....[62]....
        /*04c4*/ 	.word	0x00003540
        /*04c8*/ 	.word	0x000000ff
        /*04cc*/ 	.word	0x00000000
        /*04d0*/ 	.short	0x010a
        /*04d2*/ 	.byte	0x05
	.zero		1


	//   ....[63]....
        /*04d4*/ 	.word	0x000035d0
        /*04d8*/ 	.word	0x000000ff
        /*04dc*/ 	.word	0x00000000
        /*04e0*/ 	.short	0x010a
        /*04e2*/ 	.byte	0x05
	.zero		1


	//   ....[64]....
        /*04e4*/ 	.word	0x00003660
        /*04e8*/ 	.word	0x000000ff
        /*04ec*/ 	.word	0x00000000
        /*04f0*/ 	.short	0x010a
        /*04f2*/ 	.byte	0x07
	.zero		1


	//   ....[65]....
        /*04f4*/ 	.word	0x00003aa0
        /*04f8*/ 	.word	0x00000000
        /*04fc*/ 	.word	0x00000070
        /*0500*/ 	.short	0x010a
        /*0502*/ 	.byte	0xff
	.zero		1


	//   ....[66]....
        /*0504*/ 	.word	0x00003b90
        /*0508*/ 	.word	0x00000000
        /*050c*/ 	.word	0x00000000
        /*0510*/ 	.short	0x0101
        /*0512*/ 	.byte	0xff
	.zero		1


	//   ....[67]....
        /*0514*/ 	.word	0x00003eb0
        /*0518*/ 	.word	0x000000ff
        /*051c*/ 	.word	0x00000068
        /*0520*/ 	.short	0x010a
        /*0522*/ 	.byte	0x06
	.zero		1


	//   ....[68]....
        /*0524*/ 	.word	0x00004030
        /*0528*/ 	.word	0x000000ff
        /*052c*/ 	.word	0x00000058
        /*0530*/ 	.short	0x010a
        /*0532*/ 	.byte	0x06
	.zero		1


	//   ....[69]....
        /*0534*/ 	.word	0x00004360
        /*0538*/ 	.word	0x000000ff
        /*053c*/ 	.word	0x00000050
        /*0540*/ 	.short	0x010b
        /*0542*/ 	.byte	0x06
	.zero		1


	//   ....[70]....
        /*0544*/ 	.word	0x00004380
        /*0548*/ 	.word	0x000000ff
        /*054c*/ 	.word	0x00000000
        /*0550*/ 	.short	0x0101
        /*0552*/ 	.byte	0x25
	.zero		1


	//   ....[71]....
        /*0554*/ 	.word	0x000043c0
        /*0558*/ 	.word	0x00000000
        /*055c*/ 	.word	0x00000058
        /*0560*/ 	.short	0x010a
        /*0562*/ 	.byte	0xff
	.zero		1


	//   ....[72]....
        /*0564*/ 	.word	0x000046f0
        /*0568*/ 	.word	0x00000000
        /*056c*/ 	.word	0x00000070
        /*0570*/ 	.short	0x010a
        /*0572*/ 	.byte	0xff
	.zero		1


	//   ....[73]....
        /*0574*/ 	.word	0x00004800
        /*0578*/ 	.word	0x00000000
        /*057c*/ 	.word	0x00000000
        /*0580*/ 	.short	0x0101
        /*0582*/ 	.byte	0xff
	.zero		1


	//   ....[74]....
        /*0584*/ 	.word	0x000051a0
        /*0588*/ 	.word	0x000000ff
        /*058c*/ 	.word	0x00000050
        /*0590*/ 	.short	0x010a
        /*0592*/ 	.byte	0x2b
	.zero		1


	//   ....[75]....
        /*0594*/ 	.word	0x000051b0
        /*0598*/ 	.word	0x0000009c
        /*059c*/ 	.word	0x00000090
        /*05a0*/ 	.short	0x010a
        /*05a2*/ 	.byte	0xff
	.zero		1


	//   ....[76]....
        /*05a4*/ 	.word	0x00005340
        /*05a8*/ 	.word	0x000000ff
        /*05ac*/ 	.word	0x00000050
        /*05b0*/ 	.short	0x010a
        /*05b2*/ 	.byte	0x2b
	.zero		1


	//   ....[77]....
        /*05b4*/ 	.word	0x00005440
        /*05b8*/ 	.word	0x000000ff
        /*05bc*/ 	.word	0x00000000
        /*05c0*/ 	.short	0x0101
        /*05c2*/ 	.byte	0x04
	.zero		1


	//   ....[78]....
        /*05c4*/ 	.word	0x000054a0
        /*05c8*/ 	.word	0x0000009c
        /*05cc*/ 	.word	0x00000090
        /*05d0*/ 	.short	0x010a
        /*05d2*/ 	.byte	0xff
	.zero		1


	//   ....[79]....
        /*05d4*/ 	.word	0x00005860
        /*05d8*/ 	.word	0x000000ff
        /*05dc*/ 	.word	0x00000000
        /*05e0*/ 	.short	0x0101
        /*05e2*/ 	.byte	0x05
	.zero		1


	//   ....[80]....
        /*05e4*/ 	.word	0x00006910
        /*05e8*/ 	.word	0x00000003
        /*05ec*/ 	.word	0x000000e0
        /*05f0*/ 	.short	0x010a
        /*05f2*/ 	.byte	0xff
	.zero		1


	//   ....[81]....
        /*05f4*/ 	.word	0x00006970
        /*05f8*/ 	.word	0x00000002
        /*05fc*/ 	.word	0x00000028
        /*0600*/ 	.short	0x010a
        /*0602*/ 	.byte	0xff
	.zero		1


	//   ....[82]....
        /*0604*/ 	.word	0x000069d0
        /*0608*/ 	.word	0x00000002
        /*060c*/ 	.word	0x00000028
        /*0610*/ 	.short	0x010a
        /*0612*/ 	.byte	0xff
	.zero		1


	//   ....[83]....
        /*0614*/ 	.word	0x00006a20
        /*0618*/ 	.word	0x00000002
        /*061c*/ 	.word	0x00000070
        /*0620*/ 	.short	0x010a
        /*0622*/ 	.byte	0xff
	.zero		1


	//   ....[84]....
        /*0624*/ 	.word	0x00006a80
        /*0628*/ 	.word	0x00000000
        /*062c*/ 	.word	0x00000000
        /*0630*/ 	.short	0x010a
        /*0632*/ 	.byte	0xff
	.zero		1


	//   ....[85]....
        /*0634*/ 	.word	0x00006ae0
        /*0638*/ 	.word	0x00000000
        /*063c*/ 	.word	0x00000000
        /*0640*/ 	.short	0x010a
        /*0642*/ 	.byte	0xff
	.zero		1


	//   ....[86]....
        /*0644*/ 	.word	0x00006b40
        /*0648*/ 	.word	0x00000000
        /*064c*/ 	.word	0x00000000
        /*0650*/ 	.short	0x010a
        /*0652*/ 	.byte	0xff
	.zero		1


	//   ....[87]....
        /*0654*/ 	.word	0x00006ba0
        /*0658*/ 	.word	0x00000000
        /*065c*/ 	.word	0x00000000
        /*0660*/ 	.short	0x010a
        /*0662*/ 	.byte	0xff
	.zero		1


	//   ....[88]....
        /*0664*/ 	.word	0x00006bf0
        /*0668*/ 	.word	0x00000000
        /*066c*/ 	.word	0x000000d0
        /*0670*/ 	.short	0x010a
        /*0672*/ 	.byte	0xff
	.zero		1


	//   ....[89]....
        /*0674*/ 	.word	0x00006c50
        /*0678*/ 	.word	0x00000000
        /*067c*/ 	.word	0x00000080
        /*0680*/ 	.short	0x010a
        /*0682*/ 	.byte	0xff
	.zero		1


	//   ....[90]....
        /*0684*/ 	.word	0x00006ca0
        /*0688*/ 	.word	0x00000000
        /*068c*/ 	.word	0x00000070
        /*0690*/ 	.short	0x010a
        /*0692*/ 	.byte	0xff
	.zero		1


	//   ....[91]....
        /*0694*/ 	.word	0x00006d00
        /*0698*/ 	.word	0x00000000
        /*069c*/ 	.word	0x00000080
        /*06a0*/ 	.short	0x010a
        /*06a2*/ 	.byte	0xff
	.zero		1


	//   ....[92]....
        /*06a4*/ 	.word	0x00006d50
        /*06a8*/ 	.word	0x00000000
        /*06ac*/ 	.word	0x00000070
        /*06b0*/ 	.short	0x010a
        /*06b2*/ 	.byte	0xff
	.zero		1


	//   ....[93]....
        /*06b4*/ 	.word	0x00006db0
        /*06b8*/ 	.word	0x00000003
        /*06bc*/ 	.word	0x000000b0
        /*06c0*/ 	.short	0x010a
        /*06c2*/ 	.byte	0xff
	.zero		1


	//   ....[94]....
        /*06c4*/ 	.word	0x00006e10
        /*06c8*/ 	.word	0x00000000
        /*06cc*/ 	.word	0x00000000
        /*06d0*/ 	.short	0x010a
        /*06d2*/ 	.byte	0xff
	.zero		1


	//   ....[95]....
        /*06d4*/ 	.word	0x00006e70
        /*06d8*/ 	.word	0x00000000
        /*06dc*/ 	.word	0x00000000
        /*06e0*/ 	.short	0x010a
        /*06e2*/ 	.byte	0xff
	.zero		1


	//   ....[96]....
        /*06e4*/ 	.word	0x00006ed0
        /*06e8*/ 	.word	0x00000000
        /*06ec*/ 	.word	0x00000000
        /*06f0*/ 	.short	0x010a
        /*06f2*/ 	.byte	0xff
	.zero		1


	//   ....[97]....
        /*06f4*/ 	.word	0x00006f30
        /*06f8*/ 	.word	0x00000000
        /*06fc*/ 	.word	0x00000000
        /*0700*/ 	.short	0x010a
        /*0702*/ 	.byte	0xff
	.zero		1


	//   ....[98]....
        /*0704*/ 	.word	0x00006f90
        /*0708*/ 	.word	0x00000000
        /*070c*/ 	.word	0x00000000
        /*0710*/ 	.short	0x010a
        /*0712*/ 	.byte	0xff
	.zero		1


	//   ....[99]....
        /*0714*/ 	.word	0x00006fe0
        /*0718*/ 	.word	0x00000000
        /*071c*/ 	.word	0x00000070
        /*0720*/ 	.short	0x010a
        /*0722*/ 	.byte	0xff
	.zero		1


	//   ....[100]....
        /*0724*/ 	.word	0x00007040
        /*0728*/ 	.word	0x00000000
        /*072c*/ 	.word	0x00000068
        /*0730*/ 	.short	0x010a
        /*0732*/ 	.byte	0xff
	.zero		1


	//   ....[101]....
        /*0734*/ 	.word	0x000070a0
        /*0738*/ 	.word	0x00000003
        /*073c*/ 	.word	0x00000058
        /*0740*/ 	.short	0x010a
        /*0742*/ 	.byte	0xff
	.zero		1


	//   ....[102]....
        /*0744*/ 	.word	0x000070f0
        /*0748*/ 	.word	0x00000000
        /*074c*/ 	.word	0x00000070
        /*0750*/ 	.short	0x010a
        /*0752*/ 	.byte	0xff
	.zero		1


	//   ....[103]....
        /*0754*/ 	.word	0x00007150
        /*0758*/ 	.word	0x00000000
        /*075c*/ 	.word	0x00000050
        /*0760*/ 	.short	0x010a
        /*0762*/ 	.byte	0xff
	.zero		1


	//   ....[104]....
        /*0764*/ 	.word	0x000071a0
        /*0768*/ 	.word	0x0000009c
        /*076c*/ 	.word	0x00000090
        /*0770*/ 	.short	0x010a
        /*0772*/ 	.byte	0xff
	.zero		1


	//----- nvinfo : EIATTR_NUM_MBARRIERS
	.align		4
.L_47:
        /*0774*/ 	.byte	0x03, 0x38
        /*0776*/ 	.short	0x001e


	//----- nvinfo : EIATTR_EXIT_INSTR_OFFSETS
	.align		4
        /*0778*/ 	.byte	0x04, 0x1c
        /*077a*/ 	.short	(.L_49 - .L_48)


	//   ....[0]....
.L_48:
        /*077c*/ 	.word	0x00002550


	//   ....[1]....
        /*0780*/ 	.word	0x00002a40


	//   ....[2]....
        /*0784*/ 	.word	0x00002aa0


	//   ....[3]....
        /*0788*/ 	.word	0x000038c0


	//   ....[4]....
        /*078c*/ 	.word	0x000043f0


	//   ....[5]....
        /*0790*/ 	.word	0x00004430


	//   ....[6]....
        /*0794*/ 	.word	0x00006900


	//----- nvinfo : EIATTR_MAX_THREADS
	.align		4
.L_49:
        /*0798*/ 	.byte	0x04, 0x05
        /*079a*/ 	.short	(.L_51 - .L_50)
.L_50:
        /*079c*/ 	.word	0x00000100
        /*07a0*/ 	.word	0x00000001
        /*07a4*/ 	.word	0x00000001


	//----- nvinfo : EIATTR_CRS_STACK_SIZE
	.align		4
.L_51:
        /*07a8*/ 	.byte	0x04, 0x1e
        /*07aa*/ 	.short	(.L_53 - .L_52)
.L_52:
        /*07ac*/ 	.word	0x00000000


	//----- nvinfo : EIATTR_CBANK_PARAM_SIZE
	.align		4
.L_53:
        /*07b0*/ 	.byte	0x03, 0x19
        /*07b2*/ 	.short	0x0800


	//----- nvinfo : EIATTR_PARAM_CBANK
	.align		4
        /*07b4*/ 	.byte	0x04, 0x0a
        /*07b6*/ 	.short	(.L_55 - .L_54)
	.align		4
.L_54:
        /*07b8*/ 	.word	index@(.nv.constant0._ZN7cutlass13device_kernelINS_4gemm6kernel13GemmUniversalIN4cute5tupleIJiiiiEEENS1_10collective13CollectiveMmaINS1_35MainloopSm100TmaUmmaWarpSpecializedILi5ELi2ELi4ENS5_IJNS4_1CILi1EEESB_SB_EEEEENS5_IJNSA_ILi128EEENSA_ILi64EEESF_EEENS_12float_e4m3_tENS5_IJlSB_lEEESH_SI_NS4_8TiledMMAINS4_8MMA_AtomIJNS4_10MMA_TraitsINS4_19SM100_MMA_F8F6F4_SSEJSH_SH_fSE_SF_NS4_17integral_constantINS4_4UMMA5MajorELSP_0EEESQ_NSN_INSO_7ScaleInELSR_0EEESS_EEEEEENS4_6LayoutISC_NS5_IJNSA_ILi0EEESW_SW_EEEEENS5_IJNS4_10UnderscoreESZ_SZ_EEEEENS4_13SM90_TMA_LOADENS4_14ComposedLayoutINS4_7SwizzleILi2ELi4ELi3EEENS4_18smem_ptr_flag_bitsILi8EEENSV_INS5_IJNSA_ILi8EEESF_EEENS5_IJSF_SB_EEEEEEEvNS4_8identityES12_S1C_vS1D_EENS_8epilogue10collective18CollectiveEpilogueINS1F_23Sm100TmaWarpSpecializedILi1ELi1ELi64ELb0ELb0EEEJSG_NS5_IJNSV_ISE_SB_EENSV_ISF_SB_EEEEESH_SI_SH_SI_NS1F_6fusion15FusionCallbacksIS1J_NS1N_17LinearCombinationISH_fSH_fLNS_15FloatRoundStyleE2EEESG_S1M_JEEENS4_5SM1004TMEM4LOAD26SM100_TMEM_LOAD_32dp32b64xES12_S1C_NS4_39AutoVectorizingCopyWithAssumedAlignmentILi128EEENS4_14SM90_TMA_STOREES1C_S1Y_S1Y_EEEvvEEEEvNT_6ParamsE)
        /*07bc*/ 	.short	0x0380
        /*07be*/ 	.short	0x0800


	//----- nvinfo : EIATTR_SW_WAR
	.align		4
.L_55:
        /*07c0*/ 	.byte	0x04, 0x36
        /*07c2*/ 	.short	(.L_57 - .L_56)
.L_56:
        /*07c4*/ 	.word	0x00000008
.L_57:


//--------------------- .nv.callgraph             --------------------------
	.section	.nv.callgraph,"",@"SHT_CUDA_CALLGRAPH"
	.align	4
	.sectionentsize	8
	.align		4
        /*0000*/ 	.word	0x00000000
	.align		4
        /*0004*/ 	.word	0xffffffff
	.align		4
        /*0008*/ 	.word	index@(_ZN7cutlass13device_kernelINS_4gemm6kernel13GemmUniversalIN4cute5tupleIJiiiiEEENS1_10collective13CollectiveMmaINS1_35MainloopSm100TmaUmmaWarpSpecializedILi5ELi2ELi4ENS5_IJNS4_1CILi1EEESB_SB_EEEEENS5_IJNSA_ILi128EEENSA_ILi64EEESF_EEENS_12float_e4m3_tENS5_IJlSB_lEEESH_SI_NS4_8TiledMMAINS4_8MMA_AtomIJNS4_10MMA_TraitsINS4_19SM100_MMA_F8F6F4_SSEJSH_SH_fSE_SF_NS4_17integral_constantINS4_4UMMA5MajorELSP_0EEESQ_NSN_INSO_7ScaleInELSR_0EEESS_EEEEEENS4_6LayoutISC_NS5_IJNSA_ILi0EEESW_SW_EEEEENS5_IJNS4_10UnderscoreESZ_SZ_EEEEENS4_13SM90_TMA_LOADENS4_14ComposedLayoutINS4_7SwizzleILi2ELi4ELi3EEENS4_18smem_ptr_flag_bitsILi8EEENSV_INS5_IJNSA_ILi8EEESF_EEENS5_IJSF_SB_EEEEEEEvNS4_8identityES12_S1C_vS1D_EENS_8epilogue10collective18CollectiveEpilogueINS1F_23Sm100TmaWarpSpecializedILi1ELi1ELi64ELb0ELb0EEEJSG_NS5_IJNSV_ISE_SB_EENSV_ISF_SB_EEEEESH_SI_SH_SI_NS1F_6fusion15FusionCallbacksIS1J_NS1N_17LinearCombinationISH_fSH_fLNS_15FloatRoundStyleE2EEESG_S1M_JEEENS4_5SM1004TMEM4LOAD26SM100_TMEM_LOAD_32dp32b64xES12_S1C_NS4_39AutoVectorizingCopyWithAssumedAlignmentILi128EEENS4_14SM90_TMA_STOREES1C_S1Y_S1Y_EEEvvEEEEvNT_6ParamsE)
	.align		4
        /*000c*/ 	.word	index@(__assertfail)
	.align		4
        /*0010*/ 	.word	0x00000000
	.align		4
        /*0014*/ 	.word	0xfffffffe
	.align		4
        /*0018*/ 	.word	0x00000000
	.align		4
        /*001c*/ 	.word	0xfffffffd
	.align		4
        /*0020*/ 	.word	0x00000000
	.align		4
        /*0024*/ 	.word	0xfffffffc


//--------------------- .nv.constant4             --------------------------
	.section	.nv.constant4,"a",@progbits
	.align	8
	.align		8
.nv.constant4:
        /*0000*/ 	.dword	__assertfail
	.align		8
        /*0008*/ 	.dword	__unnamed_1
	.align		8
        /*0010*/ 	.dword	__unnamed_2
	.align		8
        /*0018*/ 	.dword	_ZN40_INTERNAL_789cf29f_4_k_cu_60317918_321374cuda3std3__45__cpo5beginE
	.align		8
        /*0020*/ 	.dword	_ZN40_INTERNAL_789cf29f_4_k_cu_60317918_321374cuda3std3__45__cpo3endE
	.align		8
        /*0028*/ 	.dword	_ZN40_INTERNAL_789cf29f_4_k_cu_60317918_321374cuda3std3__45__cpo6cbeginE
	.align		8
        /*0030*/ 	.dword	_ZN40_INTERNAL_789cf29f_4_k_cu_60317918_321374cuda3std3__45__cpo4cendE
	.align		8
        /*0038*/ 	.dword	_ZN40_INTERNAL_789cf29f_4_k_cu_60317918_321374cuda3std3__442_GLOBAL__N__789cf29f_4_k_cu_60317918_321376ignoreE
	.align		8
        /*0040*/ 	.dword	_ZN40_INTERNAL_789cf29f_4_k_cu_60317918_321374cuda3std3__419piecewise_constructE
	.align		8
        /*0048*/ 	.dword	_ZN40_INTERNAL_789cf29f_4_k_cu_60317918_321374cuda3std3__48in_placeE
	.align		8
        /*0050*/ 	.dword	_ZN40_INTERNAL_789cf29f_4_k_cu_60317918_321374cuda3std6ranges3__45__cpo4swapE
	.align		8
        /*0058*/ 	.dword	_ZN40_INTERNAL_789cf29f_4_k_cu_60317918_321374cuda3std6ranges3__45__cpo9iter_moveE
	.align		8
        /*0060*/ 	.dword	_ZN40_INTERNAL_789cf29f_4_k_cu_60317918_321374cute7productE
	.align		8
        /*0068*/ 	.dword	_ZN40_INTERNAL_789cf29f_4_k_cu_60317918_321374cute1_E
	.align		8
        /*0070*/ 	.dword	$str$25
	.align		8
        /*0078*/ 	.dword	$str$26
	.align		8
        /*0080*/ 	.dword	$str$27
	.align		8
        /*0088*/ 	.dword	$str$28


//--------------------- .text._ZN7cutlass13device_kernelINS_4gemm6kernel13GemmUniversalIN4cute5tupleIJiiiiEEENS1_10collective13CollectiveMmaINS1_35MainloopSm100TmaUmmaWarpSpecializedILi5ELi2ELi4ENS5_IJNS4_1CILi1EEESB_SB_EEEEENS5_IJNSA_ILi128EEENSA_ILi64EEESF_EEENS_12float_e4m3_tENS5_IJlSB_lEEESH_SI_NS4_8TiledMMAINS4_8MMA_AtomIJNS4_10MMA_TraitsINS4_19SM100_MMA_F8F6F4_SSEJSH_SH_fSE_SF_NS4_17integral_constantINS4_4UMMA5MajorELSP_0EEESQ_NSN_INSO_7ScaleInELSR_0EEESS_EEEEEENS4_6LayoutISC_NS5_IJNSA_ILi0EEESW_SW_EEEEENS5_IJNS4_10UnderscoreESZ_SZ_EEEEENS4_13SM90_TMA_LOADENS4_14ComposedLayoutINS4_7SwizzleILi2ELi4ELi3EEENS4_18smem_ptr_flag_bitsILi8EEENSV_INS5_IJNSA_ILi8EEESF_EEENS5_IJSF_SB_EEEEEEEvNS4_8identityES12_S1C_vS1D_EENS_8epilogue10collective18CollectiveEpilogueINS1F_23Sm100TmaWarpSpecializedILi1ELi1ELi64ELb0ELb0EEEJSG_NS5_IJNSV_ISE_SB_EENSV_ISF_SB_EEEEESH_SI_SH_SI_NS1F_6fusion15FusionCallbacksIS1J_NS1N_17LinearCombinationISH_fSH_fLNS_15FloatRoundStyleE2EEESG_S1M_JEEENS4_5SM1004TMEM4LOAD26SM100_TMEM_LOAD_32dp32b64xES12_S1C_NS4_39AutoVectorizingCopyWithAssumedAlignmentILi128EEENS4_14SM90_TMA_STOREES1C_S1Y_S1Y_EEEvvEEEEvNT_6ParamsE --------------------------
	.section	.text._ZN7cutlass13device_kernelINS_4gemm6kernel13GemmUniversalIN4cute5tupleIJiiiiEEENS1_10collective13CollectiveMmaINS1_35MainloopSm100TmaUmmaWarpSpecializedILi5ELi2ELi4ENS5_IJNS4_1CILi1EEESB_SB_EEEEENS5_IJNSA_ILi128EEENSA_ILi64EEESF_EEENS_12float_e4m3_tENS5_IJlSB_lEEESH_SI_NS4_8TiledMMAINS4_8MMA_AtomIJNS4_10MMA_TraitsINS4_19SM100_MMA_F8F6F4_SSEJSH_SH_fSE_SF_NS4_17integral_constantINS4_4UMMA5MajorELSP_0EEESQ_NSN_INSO_7ScaleInELSR_0EEESS_EEEEEENS4_6LayoutISC_NS5_IJNSA_ILi0EEESW_SW_EEEEENS5_IJNS4_10UnderscoreESZ_SZ_EEEEENS4_13SM90_TMA_LOADENS4_14ComposedLayoutINS4_7SwizzleILi2ELi4ELi3EEENS4_18smem_ptr_flag_bitsILi8EEENSV_INS5_IJNSA_ILi8EEESF_EEENS5_IJSF_SB_EEEEEEEvNS4_8identityES12_S1C_vS1D_EENS_8epilogue10collective18CollectiveEpilogueINS1F_23Sm100TmaWarpSpecializedILi1ELi1ELi64ELb0ELb0EEEJSG_NS5_IJNSV_ISE_SB_EENSV_ISF_SB_EEEEESH_SI_SH_SI_NS1F_6fusion15FusionCallbacksIS1J_NS1N_17LinearCombinationISH_fSH_fLNS_15FloatRoundStyleE2EEESG_S1M_JEEENS4_5SM1004TMEM4LOAD26SM100_TMEM_LOAD_32dp32b64xES12_S1C_NS4_39AutoVectorizingCopyWithAssumedAlignmentILi128EEENS4_14SM90_TMA_STOREES1C_S1Y_S1Y_EEEvvEEEEvNT_6ParamsE,"ax",@progbits
	.align	128
.text._ZN7cutlass13device_kernelINS_4gemm6kernel13GemmUniversalIN4cute5tupleIJiiiiEEENS1_10collective13CollectiveMmaINS1_35MainloopSm100TmaUmmaWarpSpecializedILi5ELi2ELi4ENS5_IJNS4_1CILi1EEESB_SB_EEEEENS5_IJNSA_ILi128EEENSA_ILi64EEESF_EEENS_12float_e4m3_tENS5_IJlSB_lEEESH_SI_NS4_8TiledMMAINS4_8MMA_AtomIJNS4_10MMA_TraitsINS4_19SM100_MMA_F8F6F4_SSEJSH_SH_fSE_SF_NS4_17integral_constantINS4_4UMMA5MajorELSP_0EEESQ_NSN_INSO_7ScaleInELSR_0EEESS_EEEEEENS4_6LayoutISC_NS5_IJNSA_ILi0EEESW_SW_EEEEENS5_IJNS4_10UnderscoreESZ_SZ_EEEEENS4_13SM90_TMA_LOADENS4_14ComposedLayoutINS4_7SwizzleILi2ELi4ELi3EEENS4_18smem_ptr_flag_bitsILi8EEENSV_INS5_IJNSA_ILi8EEESF_EEENS5_IJSF_SB_EEEEEEEvNS4_8identityES12_S1C_vS1D_EENS_8epilogue10collective18CollectiveEpilogueINS1F_23Sm100TmaWarpSpecializedILi1ELi1ELi64ELb0ELb0EEEJSG_NS5_IJNSV_ISE_SB_EENSV_ISF_SB_EEEEESH_SI_SH_SI_NS1F_6fusion15FusionCallbacksIS1J_NS1N_17LinearCombinationISH_fSH_fLNS_15FloatRoundStyleE2EEESG_S1M_JEEENS4_5SM1004TMEM4LOAD26SM100_TMEM_LOAD_32dp32b64xES12_S1C_NS4_39AutoVectorizingCopyWithAssumedAlignmentILi128EEENS4_14SM90_TMA_STOREES1C_S1Y_S1Y_EEEvvEEEEvNT_6ParamsE:
        .type           _ZN7cutlass13device_kernelINS_4gemm6kernel13GemmUniversalIN4cute5tupleIJiiiiEEENS1_10collective13CollectiveMmaINS1_35MainloopSm100TmaUmmaWarpSpecializedILi5ELi2ELi4ENS5_IJNS4_1CILi1EEESB_SB_EEEEENS5_IJNSA_ILi128EEENSA_ILi64EEESF_EEENS_12float_e4m3_tENS5_IJlSB_lEEESH_SI_NS4_8TiledMMAINS4_8MMA_AtomIJNS4_10MMA_TraitsINS4_19SM100_MMA_F8F6F4_SSEJSH_SH_fSE_SF_NS4_17integral_constantINS4_4UMMA5MajorELSP_0EEESQ_NSN_INSO_7ScaleInELSR_0EEESS_EEEEEENS4_6LayoutISC_NS5_IJNSA_ILi0EEESW_SW_EEEEENS5_IJNS4_10UnderscoreESZ_SZ_EEEEENS4_13SM90_TMA_LOADENS4_14ComposedLayoutINS4_7SwizzleILi2ELi4ELi3EEENS4_18smem_ptr_flag_bitsILi8EEENSV_INS5_IJNSA_ILi8EEESF_EEENS5_IJSF_SB_EEEEEEEvNS4_8identityES12_S1C_vS1D_EENS_8epilogue10collective18CollectiveEpilogueINS1F_23Sm100TmaWarpSpecializedILi1ELi1ELi64ELb0ELb0EEEJSG_NS5_IJNSV_ISE_SB_EENSV_ISF_SB_EEEEESH_SI_SH_SI_NS1F_6fusion15FusionCallbacksIS1J_NS1N_17LinearCombinationISH_fSH_fLNS_15FloatRoundStyleE2EEESG_S1M_JEEENS4_5SM1004TMEM4LOAD26SM100_TMEM_LOAD_32dp32b64xES12_S1C_NS4_39AutoVectorizingCopyWithAssumedAlignmentILi128EEENS4_14SM90_TMA_STOREES1C_S1Y_S1Y_EEEvvEEEEvNT_6ParamsE,@function
        .size           _ZN7cutlass13device_kernelINS_4gemm6kernel13GemmUniversalIN4cute5tupleIJiiiiEEENS1_10collective13CollectiveMmaINS1_35MainloopSm100TmaUmmaWarpSpecializedILi5ELi2ELi4ENS5_IJNS4_1CILi1EEESB_SB_EEEEENS5_IJNSA_ILi128EEENSA_ILi64EEESF_EEENS_12float_e4m3_tENS5_IJlSB_lEEESH_SI_NS4_8TiledMMAINS4_8MMA_AtomIJNS4_10MMA_TraitsINS4_19SM100_MMA_F8F6F4_SSEJSH_SH_fSE_SF_NS4_17integral_constantINS4_4UMMA5MajorELSP_0EEESQ_NSN_INSO_7ScaleInELSR_0EEESS_EEEEEENS4_6LayoutISC_NS5_IJNSA_ILi0EEESW_SW_EEEEENS5_IJNS4_10UnderscoreESZ_SZ_EEEEENS4_13SM90_TMA_LOADENS4_14ComposedLayoutINS4_7SwizzleILi2ELi4ELi3EEENS4_18smem_ptr_flag_bitsILi8EEENSV_INS5_IJNSA_ILi8EEESF_EEENS5_IJSF_SB_EEEEEEEvNS4_8identityES12_S1C_vS1D_EENS_8epilogue10collective18CollectiveEpilogueINS1F_23Sm100TmaWarpSpecializedILi1ELi1ELi64ELb0ELb0EEEJSG_NS5_IJNSV_ISE_SB_EENSV_ISF_SB_EEEEESH_SI_SH_SI_NS1F_6fusion15FusionCallbacksIS1J_NS1N_17LinearCombinationISH_fSH_fLNS_15FloatRoundStyleE2EEESG_S1M_JEEENS4_5SM1004TMEM4LOAD26SM100_TMEM_LOAD_32dp32b64xES12_S1C_NS4_39AutoVectorizingCopyWithAssumedAlignmentILi128EEENS4_14SM90_TMA_STOREES1C_S1Y_S1Y_EEEvvEEEEvNT_6ParamsE,(.L_x_131 - _ZN7cutlass13device_kernelINS_4gemm6kernel13GemmUniversalIN4cute5tupleIJiiiiEEENS1_10collective13CollectiveMmaINS1_35MainloopSm100TmaUmmaWarpSpecializedILi5ELi2ELi4ENS5_IJNS4_1CILi1EEESB_SB_EEEEENS5_IJNSA_ILi128EEENSA_ILi64EEESF_EEENS_12float_e4m3_tENS5_IJlSB_lEEESH_SI_NS4_8TiledMMAINS4_8MMA_AtomIJNS4_10MMA_TraitsINS4_19SM100_MMA_F8F6F4_SSEJSH_SH_fSE_SF_NS4_17integral_constantINS4_4UMMA5MajorELSP_0EEESQ_NSN_INSO_7ScaleInELSR_0EEESS_EEEEEENS4_6LayoutISC_NS5_IJNSA_ILi0EEESW_SW_EEEEENS5_IJNS4_10UnderscoreESZ_SZ_EEEEENS4_13SM90_TMA_LOADENS4_14ComposedLayoutINS4_7SwizzleILi2ELi4ELi3EEENS4_18smem_ptr_flag_bitsILi8EEENSV_INS5_IJNSA_ILi8EEESF_EEENS5_IJSF_SB_EEEEEEEvNS4_8identityES12_S1C_vS1D_EENS_8epilogue10collective18CollectiveEpilogueINS1F_23Sm100TmaWarpSpecializedILi1ELi1ELi64ELb0ELb0EEEJSG_NS5_IJNSV_ISE_SB_EENSV_ISF_SB_EEEEESH_SI_SH_SI_NS1F_6fusion15FusionCallbacksIS1J_NS1N_17LinearCombinationISH_fSH_fLNS_15FloatRoundStyleE2EEESG_S1M_JEEENS4_5SM1004TMEM4LOAD26SM100_TMEM_LOAD_32dp32b64xES12_S1C_NS4_39AutoVectorizingCopyWithAssumedAlignmentILi128EEENS4_14SM90_TMA_STOREES1C_S1Y_S1Y_EEEvvEEEEvNT_6ParamsE)
        .other          _ZN7cutlass13device_kernelINS_4gemm6kernel13GemmUniversalIN4cute5tupleIJiiiiEEENS1_10collective13CollectiveMmaINS1_35MainloopSm100TmaUmmaWarpSpecializedILi5ELi2ELi4ENS5_IJNS4_1CILi1EEESB_SB_EEEEENS5_IJNSA_ILi128EEENSA_ILi64EEESF_EEENS_12float_e4m3_tENS5_IJlSB_lEEESH_SI_NS4_8TiledMMAINS4_8MMA_AtomIJNS4_10MMA_TraitsINS4_19SM100_MMA_F8F6F4_SSEJSH_SH_fSE_SF_NS4_17integral_constantINS4_4UMMA5MajorELSP_0EEESQ_NSN_INSO_7ScaleInELSR_0EEESS_EEEEEENS4_6LayoutISC_NS5_IJNSA_ILi0EEESW_SW_EEEEENS5_IJNS4_10UnderscoreESZ_SZ_EEEEENS4_13SM90_TMA_LOADENS4_14ComposedLayoutINS4_7SwizzleILi2ELi4ELi3EEENS4_18smem_ptr_flag_bitsILi8EEENSV_INS5_IJNSA_ILi8EEESF_EEENS5_IJSF_SB_EEEEEEEvNS4_8identityES12_S1C_vS1D_EENS_8epilogue10collective18CollectiveEpilogueINS1F_23Sm100TmaWarpSpecializedILi1ELi1ELi64ELb0ELb0EEEJSG_NS5_IJNSV_ISE_SB_EENSV_ISF_SB_EEEEESH_SI_SH_SI_NS1F_6fusion15FusionCallbacksIS1J_NS1N_17LinearCombinationISH_fSH_fLNS_15FloatRoundStyleE2EEESG_S1M_JEEENS4_5SM1004TMEM4LOAD26SM100_TMEM_LOAD_32dp32b64xES12_S1C_NS4_39AutoVectorizingCopyWithAssumedAlignmentILi128EEENS4_14SM90_TMA_STOREES1C_S1Y_S1Y_EEEvvEEEEvNT_6ParamsE,@"STO_CUDA_ENTRY STV_DEFAULT"
_ZN7cutlass13device_kernelINS_4gemm6kernel13GemmUniversalIN4cute5tupleIJiiiiEEENS1_10collective13CollectiveMmaINS1_35MainloopSm100TmaUmmaWarpSpecializedILi5ELi2ELi4ENS5_IJNS4_1CILi1EEESB_SB_EEEEENS5_IJNSA_ILi128EEENSA_ILi64EEESF_EEENS_12float_e4m3_tENS5_IJlSB_lEEESH_SI_NS4_8TiledMMAINS4_8MMA_AtomIJNS4_10MMA_TraitsINS4_19SM100_MMA_F8F6F4_SSEJSH_SH_fSE_SF_NS4_17integral_constantINS4_4UMMA5MajorELSP_0EEESQ_NSN_INSO_7ScaleInELSR_0EEESS_EEEEEENS4_6LayoutISC_NS5_IJNSA_ILi0EEESW_SW_EEEEENS5_IJNS4_10UnderscoreESZ_SZ_EEEEENS4_13SM90_TMA_LOADENS4_14ComposedLayoutINS4_7SwizzleILi2ELi4ELi3EEENS4_18smem_ptr_flag_bitsILi8EEENSV_INS5_IJNSA_ILi8EEESF_EEENS5_IJSF_SB_EEEEEEEvNS4_8identityES12_S1C_vS1D_EENS_8epilogue10collective18CollectiveEpilogueINS1F_23Sm100TmaWarpSpecializedILi1ELi1ELi64ELb0ELb0EEEJSG_NS5_IJNSV_ISE_SB_EENSV_ISF_SB_EEEEESH_SI_SH_SI_NS1F_6fusion15FusionCallbacksIS1J_NS1N_17LinearCombinationISH_fSH_fLNS_15FloatRoundStyleE2EEESG_S1M_JEEENS4_5SM1004TMEM4LOAD26SM100_TMEM_LOAD_32dp32b64xES12_S1C_NS4_39AutoVectorizingCopyWithAssumedAlignmentILi128EEENS4_14SM90_TMA_STOREES1C_S1Y_S1Y_EEEvvEEEEvNT_6ParamsE:
[----:B------:R-:W1:Y:S01]  /*0000*/  LDC R1, c[0x0][0x37c] ;  /* 0x0000df00ff017b82 */ /* 0x000e620000000800 */
[----:B------:R-:W2:Y:S01]  /*0010*/  S2R R166, SR_TID.X ;  /* 0x0000000000a67919 */ /* 0x000ea20000002100 */
[----:B------:R-:W3:Y:S01]  /*0020*/  LDCU.64 UR4, c[0x0][0x890] ;  /* 0x00011200ff0477ac */ /* 0x000ee20008000a00 */
[----:B------:R-:W-:Y:S02]  /*0030*/  PRMT R164, RZ, 0x7610, R164 ;  /* 0x00007610ffa47816 */ /* 0x000fe400000000a4 */
[----:B------:R-:W-:Y:S01]  /*0040*/  ELECT P5, URZ, PT ;  /* 0x0000000000ff782f */ /* 0x000fe200038a0000 */
[----:B------:R-:W4:Y:S01]  /*0050*/  LDCU.64 UR40, c[0x0][0x358] ;  /* 0x00006b00ff2877ac */ /* 0x000f220008000a00 */
[----:B---3--:R-:W-:-:S04]  /*0060*/  UISETP.NE.U32.AND UP0, UPT, UR4, URZ, UPT ;  /* 0x000000ff0400728c */ /* 0x008fc8000bf05070 */
[----:B------:R-:W-:Y:S01]  /*0070*/  UISETP.NE.AND.EX UP0, UPT, UR5, URZ, UPT, UP0 ;  /* 0x000000ff0500728c */ /* 0x000fe2000bf05300 */
[----:B--2---:R-:W-:-:S05]  /*0080*/  SHF.R.U32.HI R169, RZ, 0x5, R166 ;  /* 0x00000005ffa97819 */ /* 0x004fca00000116a6 */
[----:B------:R-:W2:Y:S02]  /*0090*/  SHFL.IDX PT, R0, R169, RZ, 0x1f ;  /* 0x00001fffa9007589 */ /* 0x000ea400000e0000 */
[----:B--2---:R-:W-:Y:S01]  /*00a0*/  R2UR UR8, R0 ;  /* 0x00000000000872ca */ /* 0x004fe200000e0000 */
[----:B-1--4-:R-:W-:-:S14]  /*00b0*/  BRA.U UP0, `(.L_x_0) ;  /* 0x00000001002c7547 */ /* 0x012fdc000b800000 */
[----:B------:R-:W1:Y:S02]  /*00c0*/  LDCU.64 UR6, c[0x0][0x888] ;  /* 0x00011100ff0677ac */ /* 0x000e640008000a00 */
[----:B-1----:R-:W-:-:S04]  /*00d0*/  UISETP.NE.U32.AND UP0, UPT, UR6, URZ, UPT ;  /* 0x000000ff0600728c */ /* 0x002fc8000bf05070 */
[----:B------:R-:W-:-:S09]  /*00e0*/  UISETP.NE.AND.EX UP0, UPT, UR7, URZ, UPT, UP0 ;  /* 0x000000ff0700728c */ /* 0x000fd2000bf05300 */
[----:B------:R-:W-:Y:S05]  /*00f0*/  BRA.U !UP0, `(.L_x_1) ;  /* 0x0000000108107547 */ /* 0x000fea000b800000 */
[----:B------:R-:W1:Y:S02]  /*0100*/  LDC.64 R2, c[0x0][0x888] ;  /* 0x00022200ff027b82 */ /* 0x000e640000000a00 */
[----:B-1----:R1:W5:Y:S01]  /*0110*/  LDG.E R81, desc[UR40][R2.64] ;  /* 0x0000002802517981 */ /* 0x002362000c1e1900 */
[----:B------:R-:W-:Y:S01]  /*0120*/  HFMA2 R164, -RZ, RZ, 0, 5.9604644775390625e-08 ;  /* 0x00000001ffa47431 */ /* 0x000fe200000001ff */
[----:B------:R-:W-:Y:S05]  /*0130*/  BRA `(.L_x_0) ;  /* 0x00000000000c7947 */ /* 0x000fea0003800000 */
.L_x_1:
[----:B------:R-:W1:Y:S01]  /*0140*/  LDCU UR6, c[0x0][0x880] ;  /* 0x00011000ff0677ac */ /* 0x000e620008000800 */
[----:B------:R-:W-:Y:S01]  /*0150*/  HFMA2 R164, -RZ, RZ, 0, 5.9604644775390625e-08 ;  /* 0x00000001ffa47431 */ /* 0x000fe200000001ff */
[----:B-1----:R-:W-:-:S07]  /*0160*/  MOV R81, UR6 ;  /* 0x0000000600517c02 */ /* 0x002fce0008000f00 */
.L_x_0:
[----:B------:R-:W2:Y:S02]  /*0170*/  LDCU.64 UR6, c[0x0][0x8b0] ;  /* 0x00011600ff0677ac */ /* 0x000ea40008000a00 */
[----:B--2---:R-:W-:-:S04]  /*0180*/  UISETP.NE.U32.AND UP0, UPT, UR6, URZ, UPT ;  /* 0x000000ff0600728c */ /* 0x004fc8000bf05070 */
[----:B------:R-:W-:-:S09]  /*0190*/  UISETP.NE.AND.EX UP0, UPT, UR7, URZ, UPT, UP0 ;  /* 0x000000ff0700728c */ /* 0x000fd2000bf05300 */
[----:B------:R-:W-:Y:S05]  /*01a0*/  BRA.U UP0, `(.L_x_2) ;  /* 0x0000000100247547 */ /* 0x000fea000b800000 */
[----:B------:R-:W2:Y:S02]  /*01b0*/  LDCU.64 UR6, c[0x0][0x8a8] ;  /* 0x00011500ff0677ac */ /* 0x000ea40008000a00 */
[----:B--2---:R-:W-:-:S04]  /*01c0*/  UISETP.NE.U32.AND UP0, UPT, UR6, URZ, UPT ;  /* 0x000000ff0600728c */ /* 0x004fc8000bf05070 */
[----:B------:R-:W-:-:S09]  /*01d0*/  UISETP.NE.AND.EX UP0, UPT, UR7, URZ, UPT, UP0 ;  /* 0x000000ff0700728c */ /* 0x000fd2000bf05300 */
[----:B------:R-:W-:Y:S05]  /*01e0*/  BRA.U !UP0, `(.L_x_3) ;  /* 0x00000001080c7547 */ /* 0x000fea000b800000 */
[----:B------:R-:W2:Y:S02]  /*01f0*/  LDC.64 R78, c[0x0][0x8a8] ;  /* 0x00022a00ff4e7b82 */ /* 0x000ea40000000a00 */
[----:B--2---:R2:W5:Y:S01]  /*0200*/  LDG.E R78, desc[UR40][R78.64] ;  /* 0x000000284e4e7981 */ /* 0x004562000c1e1900 */
[----:B------:R-:W-:Y:S05]  /*0210*/  BRA `(.L_x_2) ;  /* 0x0000000000087947 */ /* 0x000fea0003800000 */
.L_x_3:
[----:B------:R-:W2:Y:S02]  /*0220*/  LDCU UR6, c[0x0][0x8a0] ;  /* 0x00011400ff0677ac */ /* 0x000ea40008000800 */
[----:B--2---:R-:W-:Y:S02]  /*0230*/  MOV R78, UR6 ;  /* 0x00000006004e7c02 */ /* 0x004fe40008000f00 */
.L_x_2:
[----:B------:R-:W-:Y:S01]  /*0240*/  IMAD.U32 R0, RZ, RZ, UR8 ;  /* 0x00000008ff007e24 */ /* 0x000fe2000f8e00ff */
[----:B------:R-:W-:Y:S04]  /*0250*/  BSSY.RECONVERGENT B0, `(.L_x_4) ;  /* 0x000000c000007945 */ /* 0x000fe80003800200 */
[C---:B------:R-:W-:Y:S02]  /*0260*/  ISETP.NE.OR P1, PT, R0.reuse, 0x1, !P5 ;  /* 0x000000010000780c */ /* 0x040fe40006f25670 */
[----:B------:R-:W-:-:S11]  /*0270*/  ISETP.NE.OR P0, PT, R0, 0x3, !P5 ;  /* 0x000000030000780c */ /* 0x000fd60006f05670 */
[----:B------:R-:W-:Y:S05]  /*0280*/  @P1 BRA `(.L_x_5) ;  /* 0x0000000000201947 */ /* 0x000fea0003800000 */
[----:B------:R-:W3:Y:S02]  /*0290*/  LDCU.64 UR6, c[0x0][0x348] ;  /* 0x00006900ff0677ac */ /* 0x000ee40008000a00 */
[----:B---3--:R-:W-:Y:S02]  /*02a0*/  UIADD3 UR10, UP1, UPT, UR6, 0x80, URZ ;  /* 0x00000080060a7890 */ /* 0x008fe4000ff3e0ff */
[----:B------:R-:W-:Y:S02]  /*02b0*/  UIADD3 UR6, UP0, UPT, UR6, 0x180, URZ ;  /* 0x0000018006067890 */ /* 0x000fe4000ff1e0ff */
[----:B------:R-:W-:Y:S02]  /*02c0*/  UIADD3.X UR11, UPT, UPT, URZ, UR7, URZ, UP1, !UPT ;  /* 0x00000007ff0b7290 */ /* 0x000fe40008ffe4ff */
[----:B------:R-:W-:-:S07]  /*02d0*/  UIADD3.X UR7, UPT, UPT, URZ, UR7, URZ, UP0, !UPT ;  /* 0x00000007ff077290 */ /* 0x000fce00087fe4ff */
[----:B------:R3:W-:Y:S02]  /*02e0*/  UTMACCTL.PF [UR10] ;  /* 0x000000000a0079b9 */ /* 0x0007e40008040000 */
[----:B------:R3:W-:Y:S02]  /*02f0*/  UTMACCTL.PF [UR6] ;  /* 0x00000000060079b9 */ /* 0x0007e40008040000 */
[----:B---3--:R-:W-:Y:S01]  /*0300*/  NOP ;  /* 0x0000000000007918 */ /* 0x008fe20000000000 */
.L_x_5:
[----:B------:R-:W-:Y:S05]  /*0310*/  BSYNC.RECONVERGENT B0 ;  /* 0x0000000000007941 */ /* 0x000fea0003800200 */
.L_x_4:
[----:B------:R-:W-:Y:S04]  /*0320*/  BSSY.RECONVERGENT B0, `(.L_x_6) ;  /* 0x000000a000007945 */ /* 0x000fe80003800200 */
        /* <DEDUP_REMOVED lines=9> */
.L_x_7:
[----:B------:R-:W-:Y:S05]  /*03c0*/  BSYNC.RECONVERGENT B0 ;  /* 0x0000000000007941 */ /* 0x000fea0003800200 */
.L_x_6:
[----:B------:R-:W3:Y:S01]  /*03d0*/  LDCU.64 UR6, c[0x0][0x888] ;  /* 0x00011100ff0677ac */ /* 0x000ee20008000a00 */
[----:B------:R-:W-:Y:S02]  /*03e0*/  UISETP.EQ.U32.AND UP1, UPT, UR4, URZ, UPT ;  /* 0x000000ff0400728c */ /* 0x000fe4000bf22070 */
[----:B------:R-:W-:Y:S02]  /*03f0*/  UPLOP3.LUT UP2, UPT, UPT, UPT, UPT, 0x80, 0x8 ;  /* 0x000000000008789c */ /* 0x000fe40003f4f070 */
[----:B---3--:R-:W-:-:S04]  /*0400*/  UISETP.NE.U32.AND UP0, UPT, UR6, URZ, UPT ;  /* 0x000000ff0600728c */ /* 0x008fc8000bf05070 */
[----:B------:R-:W-:-:S04]  /*0410*/  UISETP.NE.AND.EX UP0, UPT, UR7, URZ, UPT, UP0 ;  /* 0x000000ff0700728c */ /* 0x000fc8000bf05300 */
[----:B------:R-:W-:-:S04]  /*0420*/  UISETP.EQ.OR.EX UP3, UPT, UR5, URZ, !UP0, UP1 ;  /* 0x000000ff0500728c */ /* 0x000fc8000c762710 */
[----:B------:R-:W-:-:S05]  /*0430*/  UP2UR UR44, UPR, URZ, 0x8 ;  /* 0x00000008ff2c7883 */ /* 0x000fca0008000000 */
[----:B------:R-:W-:Y:S07]  /*0440*/  BRA.U !UP3, `(.L_x_8) ;  /* 0x000000010b207547 */ /* 0x000fee000b800000 */
[----:B------:R-:W-:Y:S01]  /*0450*/  UISETP.NE.U32.AND UP2, UPT, UR4, URZ, UPT ;  /* 0x000000ff0400728c */ /* 0x000fe2000bf45070 */
[----:B-----5:R-:W-:Y:S01]  /*0460*/  FSETP.NEU.AND P0, PT, R81, RZ, PT ;  /* 0x000000ff5100720b */ /* 0x020fe20003f0d000 */
[----:B------:R-:W-:Y:S02]  /*0470*/  USEL UR4, URZ, 0xffffffff, UP0 ;  /* 0xffffffffff047887 */ /* 0x000fe40008000000 */
[----:B------:R-:W-:-:S10]  /*0480*/  UISETP.NE.AND.EX UP2, UPT, UR5, URZ, UPT, UP2 ;  /* 0x000000ff0500728c */ /* 0x000fd4000bf45320 */
[----:B------:R-:W-:Y:S01]  /*0490*/  VOTEU.ANY UP1, P0 ;  /* 0x0000000000ff7886 */ /* 0x000fe20000020100 */
[----:B------:R-:W-:-:S04]  /*04a0*/  @!UP2 USEL UR4, URZ, 0xffffffff, UP1 ;  /* 0xffffffffff04a887 */ /* 0x000fc80008800000 */
[----:B------:R-:W-:-:S04]  /*04b0*/  ULOP3.LUT UR4, UR4, 0x1, URZ, 0xc0, !UPT ;  /* 0x0000000104047892 */ /* 0x000fc8000f8ec0ff */
[----:B------:R-:W-:-:S11]  /*04c0*/  UISETP.NE.U32.AND UP2, UPT, UR4, 0x1, UPT ;  /* 0x000000010400788c */ /* 0x000fd6000bf45070 */
.L_x_8:
[----:B-1----:R-:W1:Y:S01]  /*04d0*/  SHFL.IDX PT, R2, R169, RZ, 0x1f ;  /* 0x00001fffa9027589 */ /* 0x002e6200000e0000 */
[----:B------:R-:W-:-:S04]  /*04e0*/  UISETP.NE.AND UP1, UPT, UR8, 0x2, UPT ;  /* 0x000000020800788c */ /* 0x000fc8000bf25270 */
[----:B------:R-:W-:Y:S01]  /*04f0*/  USEL UR13, URZ, 0x1, UP1 ;  /* 0x00000001ff0d7887 */ /* 0x000fe20008800000 */
[----:B-1----:R-:W-:-:S13]  /*0500*/  ISETP.NE.AND P0, PT, R2, RZ, PT ;  /* 0x000000ff0200720c */ /* 0x002fda0003f05270 */
[----:B------:R-:W-:Y:S05]  /*0510*/  @P0 BRA `(.L_x_9) ;  /* 0x0000000000500947 */ /* 0x000fea0003800000 */
[----:B------:R-:W1:Y:S01]  /*0520*/  S2UR UR5, SR_CgaCtaId ;  /* 0x00000000000579c3 */ /* 0x000e620000008800 */
[----:B------:R-:W-:Y:S01]  /*0530*/  UMOV UR6, 0x400 ;  /* 0x0000040000067882 */ /* 0x000fe20000000000 */
[----:B------:R-:W-:Y:S01]  /*0540*/  UMOV UR4, 0x1 ;  /* 0x0000000100047882 */ /* 0x000fe20000000000 */
[----:B------:R-:W-:Y:S01]  /*0550*/  ELECT P0, URZ, PT ;  /* 0x0000000000ff782f */ /* 0x000fe20003800000 */
[----:B-1----:R-:W-:Y:S02]  /*0560*/  ULEA UR5, UR5, UR6, 0x18 ;  /* 0x0000000605057291 */ /* 0x002fe4000f8ec0ff */
[----:B------:R-:W-:-:S04]  /*0570*/  UIADD3 UR6, UPT, UPT, -UR4, 0x100000, URZ ;  /* 0x0010000004067890 */ /* 0x000fc8000fffe1ff */
[----:B------:R-:W-:Y:S02]  /*0580*/  USHF.L.U32 UR7, UR6, 0xb, URZ ;  /* 0x0000000b06077899 */ /* 0x000fe400080006ff */
[----:B------:R-:W-:Y:S01]  /*0590*/  USHF.L.U32 UR6, UR6, 0x1, URZ ;  /* 0x0000000106067899 */ /* 0x000fe200080006ff */
[----:B------:R-:W1:Y:S11]  /*05a0*/  FENCE.VIEW.ASYNC.S ;  /* 0x00000000000073c6 */ /* 0x000e760000000000 */
[----:B-1----:R1:W3:Y:S01]  /*05b0*/  SYNCS.EXCH.64 URZ, [UR5], UR6 ;  /* 0x0000000605ff75b2 */ /* 0x0022e20008000100 */
[----:B------:R1:W4:Y:S01]  /*05c0*/  SYNCS.EXCH.64 URZ, [UR5+0x28], UR6 ;  /* 0x0000280605ff75b2 */ /* 0x0003220008000100 */
[----:B------:R1:W1:Y:S01]  /*05d0*/  SYNCS.EXCH.64 URZ, [UR5+0x8], UR6 ;  /* 0x0000080605ff75b2 */ /* 0x0002620008000100 */
[----:B------:R1:W1:Y:S01]  /*05e0*/  SYNCS.EXCH.64 URZ, [UR5+0x30], UR6 ;  /* 0x0000300605ff75b2 */ /* 0x0002620008000100 */
[----:B------:R1:W1:Y:S01]  /*05f0*/  SYNCS.EXCH.64 URZ, [UR5+0x10], UR6 ;  /* 0x0000100605ff75b2 */ /* 0x0002620008000100 */
[----:B------:R1:W1:Y:S01]  /*0600*/  SYNCS.EXCH.64 URZ, [UR5+0x38], UR6 ;  /* 0x0000380605ff75b2 */ /* 0x0002620008000100 */
[----:B------:R1:W1:Y:S01]  /*0610*/  SYNCS.EXCH.64 URZ, [UR5+0x18], UR6 ;  /* 0x0000180605ff75b2 */ /* 0x0002620008000100 */
[----:B------:R1:W1:Y:S01]  /*0620*/  SYNCS.EXCH.64 URZ, [UR5+0x40], UR6 ;  /* 0x0000400605ff75b2 */ /* 0x0002620008000100 */
[----:B------:R1:W1:Y:S01]  /*0630*/  SYNCS.EXCH.64 URZ, [UR5+0x20], UR6 ;  /* 0x0000200605ff75b2 */ /* 0x0002620008000100 */
[----:B------:R1:W1:Y:S01]  /*0640*/  SYNCS.EXCH.64 URZ, [UR5+0x48], UR6 ;  /* 0x0000480605ff75b2 */ /* 0x0002620008000100 */
[----:B------:R-:W-:Y:S01]  /*0650*/  NOP ;  /* 0x0000000000007918 */ /* 0x000fe20000000000 */
.L_x_9:
[----:B------:R-:W2:Y:S01]  /*0660*/  SHFL.IDX PT, R2, R169, RZ, 0x1f ;  /* 0x00001fffa9027589 */ /* 0x000ea200000e0000 */
[----:B------:R-:W-:Y:S01]  /*0670*/  NOP ;  /* 0x0000000000007918 */ /* 0x000fe20000000000 */
[----:B--2---:R-:W-:-:S13]  /*0680*/  ISETP.NE.AND P0, PT, R2, 0x1, PT ;  /* 0x000000010200780c */ /* 0x004fda0003f05270 */
[----:B------:R-:W-:Y:S05]  /*0690*/  @P0 BRA `(.L_x_10) ;  /* 0x0000000000400947 */ /* 0x000fea0003800000 */
[----:B-1----:R-:W1:Y:S01]  /*06a0*/  S2UR UR6, SR_CgaCtaId ;  /* 0x00000000000679c3 */ /* 0x002e620000008800 */
[----:B------:R-:W-:Y:S01]  /*06b0*/  UMOV UR7, 0x400 ;  /* 0x0000040000077882 */ /* 0x000fe20000000000 */
[----:B------:R-:W-:Y:S01]  /*06c0*/  UMOV UR5, 0x20 ;  /* 0x0000002000057882 */ /* 0x000fe20000000000 */
[----:B------:R-:W-:Y:S01]  /*06d0*/  UMOV UR4, 0x80 ;  /* 0x0000008000047882 */ /* 0x000fe20000000000 */
[----:B------:R-:W-:-:S04]  /*06e0*/  UIADD3 UR10, UPT, UPT, -UR5, 0x100000, URZ ;  /* 0x00100000050a7890 */ /* 0x000fc8000fffe1ff */
[----:B------:R-:W-:Y:S02]  /*06f0*/  USHF.L.U32 UR11, UR10, 0xb, URZ ;  /* 0x0000000b0a0b7899 */ /* 0x000fe400080006ff */
[----:B------:R-:W-:Y:S02]  /*0700*/  USHF.L.U32 UR10, UR10, 0x1, URZ ;  /* 0x000000010a0a7899 */ /* 0x000fe400080006ff */
[----:B------:R-:W-:-:S04]  /*0710*/  UIADD3 UR4, UPT, UPT, -UR4, 0x100000, URZ ;  /* 0x0010000004047890 */ /* 0x000fc8000fffe1ff */
[----:B------:R-:W-:Y:S02]  /*0720*/  USHF.L.U32 UR5, UR4, 0xb, URZ ;  /* 0x0000000b04057899 */ /* 0x000fe400080006ff */
[----:B------:R-:W-:Y:S01]  /*0730*/  USHF.L.U32 UR4, UR4, 0x1, URZ ;  /* 0x0000000104047899 */ /* 0x000fe200080006ff */
[----:B------:R-:W-:Y:S01]  /*0740*/  ELECT P0, URZ, PT ;  /* 0x0000000000ff782f */ /* 0x000fe20003800000 */
[----:B-1----:R-:W-:Y:S01]  /*0750*/  ULEA UR6, UR6, UR7, 0x18 ;  /* 0x0000000706067291 */ /* 0x002fe2000f8ec0ff */
[----:B------:R-:W1:Y:S11]  /*0760*/  FENCE.VIEW.ASYNC.S ;  /* 0x00000000000073c6 */ /* 0x000e760000000000 */
[----:B-1----:R2:W1:Y:S01]  /*0770*/  SYNCS.EXCH.64 URZ, [UR6+0x50], UR10 ;  /* 0x0000500a06ff75b2 */ /* 0x0024620008000100 */
[----:B------:R2:W1:Y:S02]  /*0780*/  SYNCS.EXCH.64 URZ, [UR6+0x58], UR4 ;  /* 0x0000580406ff75b2 */ /* 0x0004640008000100 */
[----:B--2---:R-:W-:Y:S01]  /*0790*/  NOP ;  /* 0x0000000000007918 */ /* 0x004fe20000000000 */
.L_x_10:
[----:B------:R-:W2:Y:S01]  /*07a0*/  SHFL.IDX PT, R2, R169, RZ, 0x1f ;  /* 0x00001fffa9027589 */ /* 0x000ea200000e0000 */
[----:B------:R-:W-:Y:S01]  /*07b0*/  NOP ;  /* 0x0000000000007918 */ /* 0x000fe20000000000 */
[----:B--2---:R-:W-:-:S13]  /*07c0*/  ISETP.NE.AND P0, PT, R2, 0x3, PT ;  /* 0x000000030200780c */ /* 0x004fda0003f05270 */
[----:B------:R-:W-:Y:S05]  /*07d0*/  @P0 BRA `(.L_x_11) ;  /* 0x0000000000300947 */ /* 0x000fea0003800000 */
[----:B-1----:R-:W1:Y:S01]  /*07e0*/  S2UR UR5, SR_CgaCtaId ;  /* 0x00000000000579c3 */ /* 0x002e620000008800 */
        /* <DEDUP_REMOVED lines=8> */
[----:B-1----:R2:W1:Y:S01]  /*0870*/  SYNCS.EXCH.64 URZ, [UR5+0x60], UR6 ;  /* 0x0000600605ff75b2 */ /* 0x0024620008000100 */
[----:B------:R2:W1:Y:S02]  /*0880*/  SYNCS.EXCH.64 URZ, [UR5+0x68], UR6 ;  /* 0x0000680605ff75b2 */ /* 0x0004640008000100 */
[----:B--2---:R-:W-:Y:S01]  /*0890*/  NOP ;  /* 0x0000000000007918 */ /* 0x004fe20000000000 */
.L_x_11:
[----:B------:R-:W2:Y:S01]  /*08a0*/  SHFL.IDX PT, R2, R169, RZ, 0x1f ;  /* 0x00001fffa9027589 */ /* 0x000ea200000e0000 */
[----:B------:R-:W-:Y:S01]  /*08b0*/  NOP ;  /* 0x0000000000007918 */ /* 0x000fe20000000000 */
[----:B--2---:R-:W-:-:S13]  /*08c0*/  ISETP.NE.AND P0, PT, R2, 0x4, PT ;  /* 0x000000040200780c */ /* 0x004fda0003f05270 */
[----:B------:R-:W-:Y:S05]  /*08d0*/  @P0 BRA `(.L_x_12) ;  /* 0x00000000004c0947 */ /* 0x000fea0003800000 */
[----:B-1----:R-:W1:Y:S01]  /*08e0*/  S2UR UR5, SR_CgaCtaId ;  /* 0x00000000000579c3 */ /* 0x002e620000008800 */
[----:B------:R-:W-:Y:S01]  /*08f0*/  UMOV UR7, 0x100 ;  /* 0x0000010000077882 */ /* 0x000fe20000000000 */
[----:B------:R-:W-:Y:S01]  /*0900*/  UMOV UR6, 0x400 ;  /* 0x0000040000067882 */ /* 0x000fe20000000000 */
[----:B------:R-:W-:Y:S01]  /*0910*/  USEL UR7, UR7, 0xe0, UP2 ;  /* 0x000000e007077887 */ /* 0x000fe20009000000 */
[----:B------:R-:W-:Y:S01]  /*0920*/  UMOV UR4, 0x1 ;  /* 0x0000000100047882 */ /* 0x000fe20000000000 */
[----:B------:R-:W-:Y:S01]  /*0930*/  ELECT P0, URZ, PT ;  /* 0x0000000000ff782f */ /* 0x000fe20003800000 */
[----:B------:R-:W-:-:S04]  /*0940*/  UIADD3 UR10, UPT, UPT, -UR4, 0x100000, URZ ;  /* 0x00100000040a7890 */ /* 0x000fc8000fffe1ff */
[----:B------:R-:W-:Y:S02]  /*0950*/  USHF.L.U32 UR11, UR10, 0xb, URZ ;  /* 0x0000000b0a0b7899 */ /* 0x000fe400080006ff */
[----:B------:R-:W-:Y:S02]  /*0960*/  USHF.L.U32 UR10, UR10, 0x1, URZ ;  /* 0x000000010a0a7899 */ /* 0x000fe400080006ff */
[----:B-1----:R-:W-:Y:S02]  /*0970*/  ULEA UR5, UR5, UR6, 0x18 ;  /* 0x0000000605057291 */ /* 0x002fe4000f8ec0ff */
[----:B------:R-:W-:-:S04]  /*0980*/  UIADD3 UR6, UPT, UPT, -UR7, 0x100000, URZ ;  /* 0x0010000007067890 */ /* 0x000fc8000fffe1ff */
[----:B------:R-:W-:Y:S02]  /*0990*/  USHF.L.U32 UR7, UR6, 0xb, URZ ;  /* 0x0000000b06077899 */ /* 0x000fe400080006ff */
[----:B------:R-:W-:Y:S01]  /*09a0*/  USHF.L.U32 UR6, UR6, 0x1, URZ ;  /* 0x0000000106067899 */ /* 0x000fe200080006ff */
[----:B------:R-:W1:Y:S03]  /*09b0*/  FENCE.VIEW.ASYNC.S ;  /* 0x00000000000073c6 */ /* 0x000e660000000000 */
[----:B-1----:R2:W1:Y:S08]  /*09c0*/  SYNCS.EXCH.64 URZ, [UR5+0x70], UR10 ;  /* 0x0000700a05ff75b2 */ /* 0x0024700008000100 */
[----:B------:R2:W1:Y:S01]  /*09d0*/  SYNCS.EXCH.64 URZ, [UR5+0x80], UR6 ;  /* 0x0000800605ff75b2 */ /* 0x0004620008000100 */
[----:B------:R2:W1:Y:S01]  /*09e0*/  SYNCS.EXCH.64 URZ, [UR5+0x78], UR10 ;  /* 0x0000780a05ff75b2 */ /* 0x0004620008000100 */
[----:B------:R2:W1:Y:S02]  /*09f0*/  SYNCS.EXCH.64 URZ, [UR5+0x88], UR6 ;  /* 0x0000880605ff75b2 */ /* 0x0004640008000100 */
[----:B--2---:R-:W-:Y:S01]  /*0a00*/  NOP ;  /* 0x0000000000007918 */ /* 0x004fe20000000000 */
.L_x_12:
        /* <DEDUP_REMOVED lines=18> */
[----:B------:R2:W1:Y:S01]  /*0b30*/  SYNCS.EXCH.64 URZ, [UR6+0xb0], UR4 ;  /* 0x0000b00406ff75b2 */ /* 0x0004620008000100 */
[----:B------:R2:W1:Y:S01]  /*0b40*/  SYNCS.EXCH.64 URZ, [UR6+0x98], UR10 ;  /* 0x0000980a06ff75b2 */ /* 0x0004620008000100 */
[----:B------:R2:W1:Y:S01]  /*0b50*/  SYNCS.EXCH.64 URZ, [UR6+0xb8], UR4 ;  /* 0x0000b80406ff75b2 */ /* 0x0004620008000100 */
[----:B------:R2:W1:Y:S01]  /*0b60*/  SYNCS.EXCH.64 URZ, [UR6+0xa0], UR10 ;  /* 0x0000a00a06ff75b2 */ /* 0x0004620008000100 */
[----:B------:R2:W1:Y:S01]  /*0b70*/  SYNCS.EXCH.64 URZ, [UR6+0xc0], UR4 ;  /* 0x0000c00406ff75b2 */ /* 0x0004620008000100 */
[----:B------:R2:W1:Y:S01]  /*0b80*/  SYNCS.EXCH.64 URZ, [UR6+0xa8], UR10 ;  /* 0x0000a80a06ff75b2 */ /* 0x0004620008000100 */
[----:B------:R2:W1:Y:S02]  /*0b90*/  SYNCS.EXCH.64 URZ, [UR6+0xc8], UR4 ;  /* 0x0000c80406ff75b2 */ /* 0x0004640008000100 */
[----:B--2---:R-:W-:Y:S01]  /*0ba0*/  NOP ;  /* 0x0000000000007918 */ /* 0x004fe20000000000 */
.L_x_13:
        /* <DEDUP_REMOVED lines=14> */
[----:B------:R2:W1:Y:S01]  /*0c90*/  SYNCS.EXCH.64 URZ, [UR5+0xe0], UR6 ;  /* 0x0000e00605ff75b2 */ /* 0x0004620008000100 */
[----:B------:R2:W1:Y:S01]  /*0ca0*/  SYNCS.EXCH.64 URZ, [UR5+0xd8], UR6 ;  /* 0x0000d80605ff75b2 */ /* 0x0004620008000100 */
[----:B------:R2:W1:Y:S02]  /*0cb0*/  SYNCS.EXCH.64 URZ, [UR5+0xe8], UR6 ;  /* 0x0000e80605ff75b2 */ /* 0x0004640008000100 */
[----:B--2---:R-:W-:Y:S01]  /*0cc0*/  NOP ;  /* 0x0000000000007918 */ /* 0x004fe20000000000 */
.L_x_14:
[----:B-1----:R-:W1:Y:S01]  /*0cd0*/  S2UR UR5, SR_CTAID.X ;  /* 0x00000000000579c3 */ /* 0x002e620000002500 */
[----:B------:R-:W-:-:S05]  /*0ce0*/  CS2R.32 R165, SR_CgaSize ;  /* 0x0000000000a57805 */ /* 0x000fca0000008a00 */
[----:B------:R-:W-:-:S05]  /*0cf0*/  IMAD R165, R165, -0xa0, RZ ;  /* 0xffffff60a5a57824 */ /* 0x000fca00078e02ff */
[----:B------:R-:W-:-:S14]  /*0d00*/  R2UR UR7, R165 ;  /* 0x00000000a50772ca */ /* 0x000fdc00000e0000 */
[----:B------:R-:W2:Y:S01]  /*0d10*/  LDCU UR7, c[0x0][UR7+0x2b0] ;  /* 0x00005600070777ac */ /* 0x000ea20008000800 */
[----:B------:R-:W-:Y:S01]  /*0d20*/  NOP ;  /* 0x0000000000007918 */ /* 0x000fe20000000000 */
[----:B------:R-:W-:-:S05]  /*0d30*/  CS2R.32 R165, SR_CgaSize ;  /* 0x0000000000a57805 */ /* 0x000fca0000008a00 */
[----:B------:R-:W-:-:S05]  /*0d40*/  IMAD R165, R165, -0xa0, RZ ;  /* 0xffffff60a5a57824 */ /* 0x000fca00078e02ff */
[----:B------:R-:W-:-:S14]  /*0d50*/  R2UR UR6, R165 ;  /* 0x00000000a50672ca */ /* 0x000fdc00000e0000 */
[----:B------:R-:W3:Y:S01]  /*0d60*/  LDCU UR6, c[0x0][UR6+0x2b4] ;  /* 0x00005680060677ac */ /* 0x000ee20008000800 */
[----:B------:R-:W4:Y:S08]  /*0d70*/  S2UR UR4, SR_CTAID.Y ;  /* 0x00000000000479c3 */ /* 0x000f300000002600 */
[----:B------:R-:W3:Y:S01]  /*0d80*/  LDC R9, c[0x0][0xb24] ;  /* 0x0002c900ff097b82 */ /* 0x000ee20000000800 */
[----:B-1----:R-:W-:-:S02]  /*0d90*/  I2FP.F32.U32 R5, UR5 ;  /* 0x0000000500057c45 */ /* 0x002fc40008201000 */
[----:B------:R-:W-:-:S05]  /*0da0*/  CS2R.32 R3, SR_CgaSize ;  /* 0x0000000000037805 */ /* 0x000fca0000008a00 */
[----:B------:R-:W-:-:S06]  /*0db0*/  IMAD R3, R3, -0xa0, RZ ;  /* 0xffffff6003037824 */ /* 0x000fcc00078e02ff */
[----:B------:R-:W1:Y:S01]  /*0dc0*/  LDC R3, c[0x0][R3+0x2a0] ;  /* 0x0000a80003037b82 */ /* 0x000e620000000800 */
[----:B------:R-:W-:Y:S01]  /*0dd0*/  MOV R165, UR5 ;  /* 0x0000000500a57c02 */ /* 0x000fe20008000f00 */
[----:B--2---:R-:W-:Y:S01]  /*0de0*/  FMUL R5, R5, UR7 ;  /* 0x0000000705057c20 */ /* 0x004fe20008400000 */
[----:B----4-:R-:W-:Y:S02]  /*0df0*/  I2FP.F32.U32 R4, UR4 ;  /* 0x0000000400047c45 */ /* 0x010fe40008201000 */
[----:B------:R-:W-:-:S05]  /*0e00*/  CS2R.32 R2, SR_CgaSize ;  /* 0x0000000000027805 */ /* 0x000fca0000008a00 */
[----:B------:R-:W-:-:S06]  /*0e10*/  IMAD R2, R2, -0xa0, RZ ;  /* 0xffffff6002027824 */ /* 0x000fcc00078e02ff */
[----:B------:R-:W2:Y:S01]  /*0e20*/  LDC R2, c[0x0][R2+0x2a4] ;  /* 0x0000a90002027b82 */ /* 0x000ea20000000800 */
[----:B------:R-:W4:Y:S01]  /*0e30*/  F2I.U32.TRUNC.NTZ R154, R5 ;  /* 0x00000005009a7305 */ /* 0x000f22000020f000 */
[----:B------:R-:W-:Y:S01]  /*0e40*/  MOV R155, UR4 ;  /* 0x00000004009b7c02 */ /* 0x000fe20008000f00 */
[----:B---3--:R-:W-:-:S05]  /*0e50*/  FMUL R4, R4, UR6 ;  /* 0x0000000604047c20 */ /* 0x008fca0008400000 */
[----:B------:R-:W-:Y:S01]  /*0e60*/  BAR.SYNC.DEFER_BLOCKING 0x0 ;  /* 0x0000000000007b1d */ /* 0x000fe20000010000 */
[----:B------:R-:W-:-:S05]  /*0e70*/  ISETP.GE.AND P0, PT, R9, 0x1, PT ;  /* 0x000000010900780c */ /* 0x000fca0003f06270 */
[----:B------:R-:W3:Y:S02]  /*0e80*/  F2I.U32.TRUNC.NTZ R143, R4 ;  /* 0x00000004008f7305 */ /* 0x000ee4000020f000 */
[----:B------:R-:W2:Y:S01]  /*0e90*/  S2UR UR36, SR_CTAID.Z ;  /* 0x00000000002479c3 */ /* 0x000ea20000002700 */
[----:B----4-:R-:W-:-:S05]  /*0ea0*/  IADD3 R154, PT, PT, -R154, RZ, RZ ;  /* 0x000000ff9a9a7210 */ /* 0x010fca0007ffe1ff */
[----:B-1----:R-:W-:Y:S01]  /*0eb0*/  IMAD R154, R3, R154, UR5 ;  /* 0x00000005039a7e24 */ /* 0x002fe2000f8e029a */
[----:B---3--:R-:W-:-:S05]  /*0ec0*/  IADD3 R143, PT, PT, -R143, RZ, RZ ;  /* 0x000000ff8f8f7210 */ /* 0x008fca0007ffe1ff */
[----:B--2---:R-:W-:Y:S01]  /*0ed0*/  IMAD R143, R2, R143, UR4 ;  /* 0x00000004028f7e24 */ /* 0x004fe2000f8e028f */
[----:B------:R-:W-:Y:S06]  /*0ee0*/  @!P0 BRA `(.L_x_15) ;  /* 0x0000000000b88947 */ /* 0x000fec0003800000 */
[----:B------:R-:W1:Y:S01]  /*0ef0*/  LDC.64 R4, c[0x0][0xb18] ;  /* 0x0002c600ff047b82 */ /* 0x000e620000000a00 */
[----:B------:R-:W-:-:S07]  /*0f00*/  ISETP.NE.AND P0, PT, R9, 0x1, PT ;  /* 0x000000010900780c */ /* 0x000fce0003f05270 */
[----:B------:R-:W2:Y:S08]  /*0f10*/  LDC R10, c[0x0][0xb0c] ;  /* 0x0002c300ff0a7b82 */ /* 0x000eb00000000800 */
[----:B------:R-:W3:Y:S08]  /*0f20*/  LDC R11, c[0x0][0x370] ;  /* 0x0000dc00ff0b7b82 */ /* 0x000ef00000000800 */
[----:B------:R-:W4:Y:S01]  /*0f30*/  LDC R12, c[0x0][0x374] ;  /* 0x0000dd00ff0c7b82 */ /* 0x000f220000000800 */
[----:B-1----:R-:W-:-:S07]  /*0f40*/  ISETP.NE.AND P1, PT, R4, 0x1, PT ;  /* 0x000000010400780c */ /* 0x002fce0003f25270 */
[----:B------:R-:W3:Y:S01]  /*0f50*/  LDC.64 R6, c[0x0][0xb10] ;  /* 0x0002c400ff067b82 */ /* 0x000ee20000000a00 */
[----:B--2---:R-:W-:-:S07]  /*0f60*/  ISETP.NE.AND P2, PT, R10, 0x1, PT ;  /* 0x000000010a00780c */ /* 0x004fce0003f45270 */
[----:B------:R-:W1:Y:S08]  /*0f70*/  LDC R8, c[0x0][0xb20] ;  /* 0x0002c800ff087b82 */ /* 0x000e700000000800 */
[----:B------:R-:W2:Y:S01]  /*0f80*/  LDC.64 R2, c[0x0][0xb28] ;  /* 0x0002ca00ff027b82 */ /* 0x000ea20000000a00 */
[----:B----4-:R-:W-:-:S04]  /*0f90*/  IMAD.HI.U32 R13, R12, R5, RZ ;  /* 0x000000050c0d7227 */ /* 0x010fc800078e00ff */
[----:B------:R-:W-:-:S04]  /*0fa0*/  IMAD.HI.U32 R5, R155, R5, RZ ;  /* 0x000000059b057227 */ /* 0x000fc800078e00ff */
[----:B---3--:R-:W-:-:S04]  /*0fb0*/  IMAD.HI.U32 R14, R11, R6, RZ ;  /* 0x000000060b0e7227 */ /* 0x008fc800078e00ff */
[----:B------:R-:W-:Y:S01]  /*0fc0*/  IMAD.HI.U32 R16, R165, R6, RZ ;  /* 0x00000006a5107227 */ /* 0x000fe200078e00ff */
[-C--:B------:R-:W-:Y:S02]  /*0fd0*/  @P2 SHF.R.U32.HI R11, RZ, R7.reuse, R14 ;  /* 0x00000007ff0b2219 */ /* 0x080fe4000001160e */
[-C--:B-1----:R-:W-:Y:S02]  /*0fe0*/  @P1 SHF.R.U32.HI R12, RZ, R8.reuse, R13 ;  /* 0x00000008ff0c1219 */ /* 0x082fe4000001160d */
[----:B------:R-:W-:Y:S02]  /*0ff0*/  SHF.R.U32.HI R8, RZ, R8, R5 ;  /* 0x00000008ff087219 */ /* 0x000fe40000011605 */
[----:B------:R-:W-:Y:S02]  /*1000*/  SHF.R.U32.HI R16, RZ, R7, R16 ;  /* 0x00000007ff107219 */ /* 0x000fe40000011610 */
[----:B------:R-:W-:Y:S01]  /*1010*/  SEL R5, R155, R8, !P1 ;  /* 0x000000089b057207 */ /* 0x000fe20004800000 */
[----:B--2---:R-:W-:Y:S01]  /*1020*/  IMAD.HI.U32 R14, R12, R2, RZ ;  /* 0x000000020c0e7227 */ /* 0x004fe200078e00ff */
[----:B------:R-:W-:-:S03]  /*1030*/  SEL R7, R165, R16, !P2 ;  /* 0x00000010a5077207 */ /* 0x000fc60005000000 */
[----:B------:R-:W-:Y:S01]  /*1040*/  IMAD.HI.U32 R6, R11, R2, RZ ;  /* 0x000000020b067227 */ /* 0x000fe200078e00ff */
[----:B------:R-:W-:-:S04]  /*1050*/  @P0 SHF.R.U32.HI R12, RZ, R3, R14 ;  /* 0x00000003ff0c0219 */ /* 0x000fc8000001160e */
[----:B------:R-:W-:Y:S01]  /*1060*/  @P0 SHF.R.U32.HI R11, RZ, R3, R6 ;  /* 0x00000003ff0b0219 */ /* 0x000fe20000011606 */
[----:B------:R-:W-:-:S04]  /*1070*/  IMAD R12, R12, R9, RZ ;  /* 0x000000090c0c7224 */ /* 0x000fc800078e02ff */
[----:B------:R-:W-:Y:S01]  /*1080*/  IMAD R6, R11, R9, RZ ;  /* 0x000000090b067224 */ /* 0x000fe200078e02ff */
[----:B------:R-:W-:-:S04]  /*1090*/  ISETP.GE.AND P1, PT, R5, R12, PT ;  /* 0x0000000c0500720c */ /* 0x000fc80003f26270 */
[----:B------:R-:W-:Y:S01]  /*10a0*/  ISETP.GE.OR P1, PT, R7, R6, P1 ;  /* 0x000000060700720c */ /* 0x000fe20000f26670 */
[----:B------:R-:W-:-:S05]  /*10b0*/  IMAD.HI.U32 R6, R5, R2, RZ ;  /* 0x0000000205067227 */ /* 0x000fca00078e00ff */
[----:B------:R-:W-:-:S04]  /*10c0*/  SHF.R.U32.HI R6, RZ, R3, R6 ;  /* 0x00000003ff067219 */ /* 0x000fc80000011606 */
[----:B------:R-:W-:-:S03]  /*10d0*/  SEL R6, R5, R6, !P0 ;  /* 0x0000000605067207 */ /* 0x000fc60004000000 */
[----:B------:R-:W-:Y:S01]  /*10e0*/  @!P1 IMAD.HI.U32 R8, R7, R2, RZ ;  /* 0x0000000207089227 */ /* 0x000fe200078e00ff */
[----:B------:R-:W-:-:S04]  /*10f0*/  IADD3 R2, PT, PT, -R6, RZ, RZ ;  /* 0x000000ff06027210 */ /* 0x000fc80007ffe1ff */
[----:B------:R-:W-:Y:S01]  /*1100*/  @!P1 SHF.R.U32.HI R8, RZ, R3, R8 ;  /* 0x00000003ff089219 */ /* 0x000fe20000011608 */
[----:B------:R-:W-:-:S03]  /*1110*/  IMAD R2, R9, R2, R5 ;  /* 0x0000000209027224 */ /* 0x000fc600078e0205 */
[----:B------:R-:W-:Y:S02]  /*1120*/  @!P1 SEL R3, R7, R8, !P0 ;  /* 0x0000000807039207 */ /* 0x000fe40004000000 */
[----:B------:R-:W-:-:S03]  /*1130*/  IADD3 R8, PT, PT, -R5, RZ, RZ ;  /* 0x000000ff05087210 */ /* 0x000fc60007ffe1ff */
[--C-:B------:R-:W-:Y:S02]  /*1140*/  @!P1 IMAD.IADD R6, R6, 0x1, -R3.reuse ;  /* 0x0000000106069824 */ /* 0x100fe400078e0a03 */
[----:B------:R-:W-:Y:S01]  /*1150*/  @!P1 IMAD R3, R2, R11, R3 ;  /* 0x0000000b02039224 */ /* 0x000fe200078e0203 */
[----:B------:R-:W-:Y:S01]  /*1160*/  IADD3 R2, PT, PT, -R7, RZ, RZ ;  /* 0x000000ff07027210 */ /* 0x000fe20007ffe1ff */
[----:B------:R-:W-:Y:S02]  /*1170*/  @!P1 IMAD R5, R6, R9, R7 ;  /* 0x0000000906059224 */ /* 0x000fe400078e0207 */
[----:B------:R-:W-:Y:S02]  /*1180*/  IMAD R8, R4, R8, R155 ;  /* 0x0000000804087224 */ /* 0x000fe400078e029b */
[----:B------:R-:W-:Y:S02]  /*1190*/  @!P1 IMAD.MOV.U32 R7, RZ, RZ, R3 ;  /* 0x000000ffff079224 */ /* 0x000fe400078e0003 */
[----:B------:R-:W-:-:S02]  /*11a0*/  IMAD R2, R10, R2, R165 ;  /* 0x000000020a027224 */ /* 0x000fc400078e02a5 */
[----:B------:R-:W-:Y:S02]  /*11b0*/  IMAD R155, R5, R4, R8 ;  /* 0x00000004059b7224 */ /* 0x000fe400078e0208 */
[----:B------:R-:W-:Y:S02]  /*11c0*/  IMAD R165, R7, R10, R2 ;  /* 0x0000000a07a57224 */ /* 0x000fe400078e0202 */
.L_x_15:
[----:B------:R-:W1:Y:S01]  /*11d0*/  LDCU UR4, c[0x0][0xb30] ;  /* 0x00016600ff0477ac */ /* 0x000e620008000800 */
[----:B------:R-:W2:Y:S08]  /*11e0*/  S2UR UR37, SR_CgaCtaId ;  /* 0x00000000002579c3 */ /* 0x000eb00000008800 */
[----:B------:R-:W3:Y:S01]  /*11f0*/  LDC R72, c[0x0][0xb24] ;  /* 0x0002c900ff487b82 */ /* 0x000ee20000000800 */
[----:B-1----:R-:W-:-:S09]  /*1200*/  UISETP.NE.AND UP1, UPT, UR4, 0x1, UPT ;  /* 0x000000010400788c */ /* 0x002fd2000bf25270 */
[----:B--2---:R-:W-:Y:S05]  /*1210*/  BRA.U UP1, `(.L_x_16) ;  /* 0x0000000101407547 */ /* 0x004fea000b800000 */
[----:B------:R-:W1:Y:S08]  /*1220*/  LDC.64 R4, c[0x0][0xb10] ;  /* 0x0002c400ff047b82 */ /* 0x000e700000000a00 */
[----:B------:R-:W2:Y:S08]  /*1230*/  LDC.64 R2, c[0x0][0xb18] ;  /* 0x0002c600ff027b82 */ /* 0x000eb00000000a00 */
[----:B------:R-:W4:Y:S08]  /*1240*/  LDC R6, c[0x0][0xb20] ;  /* 0x0002c800ff067b82 */ /* 0x000f300000000800 */
[----:B------:R-:W3:Y:S01]  /*1250*/  LDC R8, c[0x0][0xb0c] ;  /* 0x0002c300ff087b82 */ /* 0x000ee20000000800 */
[----:B-1----:R-:W-:-:S05]  /*1260*/  IMAD.HI.U32 R4, R165, R4, RZ ;  /* 0x00000004a5047227 */ /* 0x002fca00078e00ff */
[----:B------:R-:W-:Y:S01]  /*1270*/  SHF.R.U32.HI R4, RZ, R5, R4 ;  /* 0x00000005ff047219 */ /* 0x000fe20000011604 */
[----:B--2---:R-:W-:Y:S01]  /*1280*/  IMAD.HI.U32 R3, R155, R3, RZ ;  /* 0x000000039b037227 */ /* 0x004fe200078e00ff */
[----:B------:R-:W-:-:S04]  /*1290*/  ISETP.NE.AND P0, PT, R2, 0x1, PT ;  /* 0x000000010200780c */ /* 0x000fc80003f05270 */
[----:B----4-:R-:W-:-:S04]  /*12a0*/  SHF.R.U32.HI R6, RZ, R6, R3 ;  /* 0x00000006ff067219 */ /* 0x010fc80000011603 */
[----:B------:R-:W-:Y:S02]  /*12b0*/  SEL R3, R155, R6, !P0 ;  /* 0x000000069b037207 */ /* 0x000fe40004000000 */
[----:B---3--:R-:W-:-:S04]  /*12c0*/  ISETP.NE.AND P1, PT, R8, 0x1, PT ;  /* 0x000000010800780c */ /* 0x008fc80003f25270 */
[----:B------:R-:W-:-:S05]  /*12d0*/  SEL R4, R165, R4, !P1 ;  /* 0x00000004a5047207 */ /* 0x000fca0004800000 */
[----:B------:R-:W-:Y:S02]  /*12e0*/  IMAD.IADD R5, R3, 0x1, -R4 ;  /* 0x0000000103057824 */ /* 0x000fe400078e0a04 */
[----:B------:R-:W-:Y:S02]  /*12f0*/  IMAD.IADD R3, R4, 0x1, -R3 ;  /* 0x0000000104037824 */ /* 0x000fe400078e0a03 */
[----:B------:R-:W-:Y:S02]  /*1300*/  IMAD R165, R5, R8, R165 ;  /* 0x0000000805a57224 */ /* 0x000fe400078e02a5 */
[----:B------:R-:W-:-:S07]  /*1310*/  IMAD R155, R3, R2, R155 ;  /* 0x00000002039b7224 */ /* 0x000fce00078e029b */
.L_x_16:
[----:B------:R-:W-:Y:S01]  /*1320*/  BAR.SYNC.DEFER_BLOCKING 0x0 ;  /* 0x0000000000007b1d */ /* 0x000fe20000010000 */
[----:B------:R-:W-:Y:S01]  /*1330*/  UISETP.NE.AND UP1, UPT, UR8, 0x2, UPT ;  /* 0x000000020800788c */ /* 0x000fe2000bf25270 */
[----:B------:R-:W-:Y:S02]  /*1340*/  ISETP.NE.OR P5, PT, R0, 0x2, !P5 ;  /* 0x000000020000780c */ /* 0x000fe40006fa5670 */
[----:B------:R-:W-:-:S06]  /*1350*/  LOP3.LUT R2, R166, 0x1f, RZ, 0xc0, !PT ;  /* 0x0000001fa6027812 */ /* 0x000fcc00078ec0ff */
[----:B------:R-:W-:Y:S05]  /*1360*/  BRA.U UP1, `(.L_x_17) ;  /* 0x0000001101807547 */ /* 0x000fea000b800000 */
[----:B------:R-:W1:Y:S01]  /*1370*/  LDCU UR13, c[0x0][0x38c] ;  /* 0x00007180ff0d77ac */ /* 0x000e620008000800 */
[----:B------:R-:W2:Y:S01]  /*1380*/  LDC R9, c[0x0][0x370] ;  /* 0x0000dc00ff097b82 */ /* 0x000ea20000000800 */
[----:B------:R-:W-:Y:S01]  /*1390*/  PLOP3.LUT P1, PT, PT, PT, UP2, 0x80, 0x8 ;  /* 0x000000000008781c */ /* 0x000fe20003f2f028 */
[----:B------:R-:W-:Y:S01]  /*13a0*/  IMAD.MOV.U32 R15, RZ, RZ, 0x1 ;  /* 0x00000001ff0f7424 */ /* 0x000fe200078e00ff */
[----:B------:R-:W-:Y:S01]  /*13b0*/  ISETP.EQ.OR P4, PT, R2, RZ, P5 ;  /* 0x000000ff0200720c */ /* 0x000fe20002f82670 */
[----:B------:R-:W-:Y:S01]  /*13c0*/  IMAD.MOV.U32 R14, RZ, RZ, RZ ;  /* 0x000000ffff0e7224 */ /* 0x000fe200078e00ff */
[----:B------:R-:W-:Y:S02]  /*13d0*/  PLOP3.LUT P1, PT, P1, PT, PT, 0x8, 0x80 ;  /* 0x000000000080781c */ /* 0x000fe40000f2e170 */
[----:B------:R-:W-:Y:S01]  /*13e0*/  CS2R R12, SRZ ;  /* 0x00000000000c7805 */ /* 0x000fe2000001ff00 */
[----:B------:R-:W-:Y:S01]  /*13f0*/  IMAD.MOV.U32 R10, RZ, RZ, 0x1 ;  /* 0x00000001ff0a7424 */ /* 0x000fe200078e00ff */
[----:B------:R-:W4:Y:S01]  /*1400*/  LDC R0, c[0x0][0x374] ;  /* 0x0000dd00ff007b82 */ /* 0x000f220000000800 */
[----:B------:R-:W2:Y:S01]  /*1410*/  LDCU.64 UR22, c[0x0][0x348] ;  /* 0x00006900ff1677ac */ /* 0x000ea20008000a00 */
[----:B------:R-:W-:Y:S01]  /*1420*/  UMOV UR6, URZ ;  /* 0x000000ff00067c82 */ /* 0x000fe20008000000 */
[----:B-1----:R-:W-:-:S04]  /*1430*/  UIADD3 UR5, UPT, UPT, UR13, 0x3f, URZ ;  /* 0x0000003f0d057890 */ /* 0x002fc8000fffe0ff */
[----:B------:R-:W-:-:S04]  /*1440*/  USHF.R.S32.HI UR4, URZ, 0x1f, UR5 ;  /* 0x0000001fff047899 */ /* 0x000fc80008011405 */
[----:B------:R-:W-:-:S04]  /*1450*/  ULEA.HI UR4, UR4, UR5, URZ, 0x6 ;  /* 0x0000000504047291 */ /* 0x000fc8000f8f30ff */
[----:B------:R-:W-:Y:S02]  /*1460*/  USHF.R.S32.HI UR15, URZ, 0x6, UR4 ;  /* 0x00000006ff0f7899 */ /* 0x000fe40008011404 */
[----:B------:R-:W-:Y:S02]  /*1470*/  UIADD3 UR4, UPT, UPT, UR13, -0x1, URZ ;  /* 0xffffffff0d047890 */ /* 0x000fe4000fffe0ff */
[----:B------:R-:W-:Y:S02]  /*1480*/  UISETP.LT.U32.AND UP0, UPT, UR15, 0x5, UPT ;  /* 0x000000050f00788c */ /* 0x000fe4000bf01070 */
[----:B------:R-:W-:Y:S02]  /*1490*/  UISETP.GE.U32.AND UP1, UPT, UR4, -0x7f, UPT ;  /* 0xffffff810400788c */ /* 0x000fe4000bf26070 */
[----:B------:R-:W-:Y:S02]  /*14a0*/  USEL UR14, UR15, 0x5, UP0 ;  /* 0x000000050f0e7887 */ /* 0x000fe40008000000 */
[----:B------:R-:W-:-:S02]  /*14b0*/  UIADD3 UR13, UPT, UPT, UR13, 0x7e, URZ ;  /* 0x0000007e0d0d7890 */ /* 0x000fc4000fffe0ff */
[----:B------:R-:W-:Y:S02]  /*14c0*/  UIADD3 UR5, UPT, UPT, UR14, -0x1, URZ ;  /* 0xffffffff0e057890 */ /* 0x000fe4000fffe0ff */
[----:B------:R-:W-:-:S03]  /*14d0*/  UIADD3 UR7, UPT, UPT, UR15, -UR14, URZ ;  /* 0x8000000e0f077290 */ /* 0x000fc6000fffe0ff */
[----:B------:R-:W-:-:S04]  /*14e0*/  @UP1 UIADD3 UR5, UPT, UPT, UR14, URZ, URZ ;  /* 0x000000ff0e051290 */ /* 0x000fc8000fffe0ff */
[----:B--2---:R-:W-:-:S12]  /*14f0*/  UIADD3 UR5, UPT, UPT, UR5, 0x1, URZ ;  /* 0x0000000105057890 */ /* 0x004fd8000fffe0ff */
.L_x_35:
[----:B------:R-:W-:Y:S01]  /*1500*/  UISETP.NE.AND UP0, UPT, UR37, URZ, UPT ;  /* 0x000000ff2500728c */ /* 0x000fe2000bf05270 */
[----:B------:R-:W1:Y:S08]  /*1510*/  S2UR UR37, SR_CgaCtaId ;  /* 0x00000000002579c3 */ /* 0x000e700000008800 */
[----:B------:R-:W-:Y:S05]  /*1520*/  BRA.U UP0, `(.L_x_18) ;  /* 0x0000000100347547 */ /* 0x000fea000b800000 */
[----:B------:R-:W2:Y:S01]  /*1530*/  S2R R2, SR_CgaCtaId ;  /* 0x0000000000027919 */ /* 0x000ea20000008800 */
[----:B------:R-:W-:-:S04]  /*1540*/  MOV R3, 0x400 ;  /* 0x0000040000037802 */ /* 0x000fc80000000f00 */
[----:B--2---:R-:W-:Y:S02]  /*1550*/  LEA R3, R2, R3, 0x18 ;  /* 0x0000000302037211 */ /* 0x004fe400078ec0ff */
[----:B------:R-:W-:-:S03]  /*1560*/  SHF.L.U32 R2, R10, 0x1f, RZ ;  /* 0x0000001f0a027819 */ /* 0x000fc600000006ff */
[----:B------:R-:W-:-:S04]  /*1570*/  IMAD R3, R12, 0x8, R3 ;  /* 0x000000080c037824 */ /* 0x000fc800078e0203 */
[----:B------:R-:W2:Y:S02]  /*1580*/  SYNCS.PHASECHK.TRANS64.TRYWAIT P0, [R3+URZ+0xe0], R2 ;  /* 0x0000e002030075a7 */ /* 0x000ea400080011ff */
[----:B--2---:R-:W-:Y:S05]  /*1590*/  @!P0 BRA `(.L_x_19) ;  /* 0x0000005000dc8947 */ /* 0x004fea0003800000 */
.L_x_96:
[----:B------:R-:W-:Y:S01]  /*15a0*/  VIADD R12, R12, 0x1 ;  /* 0x000000010c0c7836 */ /* 0x000fe20000000000 */
[----:B------:R2:W-:Y:S04]  /*15b0*/  SYNCS.ARRIVE.TRANS64.A1T0 RZ, [R3+URZ+0xd0], RZ ;  /* 0x0000d0ff03ff79a7 */ /* 0x0005e800081000ff */
[----:B------:R-:W-:-:S04]  /*15c0*/  ISETP.NE.AND P0, PT, R12, 0x2, PT ;  /* 0x000000020c00780c */ /* 0x000fc80003f05270 */
[----:B------:R-:W-:Y:S02]  /*15d0*/  SEL R12, R12, RZ, P0 ;  /* 0x000000ff0c0c7207 */ /* 0x000fe40000000000 */
[----:B--2---:R-:W-:-:S04]  /*15e0*/  SEL R3, RZ, 0x1, P0 ;  /* 0x00000001ff037807 */ /* 0x004fc80000000000 */
[----:B------:R-:W-:-:S07]  /*15f0*/  LOP3.LUT R10, R10, R3, RZ, 0x3c, !PT ;  /* 0x000000030a0a7212 */ /* 0x000fce00078e3cff */
.L_x_18:
[----:B------:R-:W-:Y:S01]  /*1600*/  UMOV UR4, 0x400 ;  /* 0x0000040000047882 */ /* 0x000fe20000000000 */
[----:B------:R-:W-:Y:S01]  /*1610*/  SHF.L.U32 R2, R15, 0x1f, RZ ;  /* 0x0000001f0f027819 */ /* 0x000fe200000006ff */
[----:B-1----:R-:W-:Y:S01]  /*1620*/  ULEA UR4, UR37, UR4, 0x18 ;  /* 0x0000000425047291 */ /* 0x002fe2000f8ec0ff */
[----:B------:R-:W-:Y:S01]  /*1630*/  R2UR UR35, R165 ;  /* 0x00000000a52372ca */ /* 0x000fe200000e0000 */
[----:B------:R-:W-:Y:S01]  /*1640*/  UISETP.GE.U32.AND UP0, UPT, UR13, 0x7f, UPT ;  /* 0x0000007f0d00788c */ /* 0x000fe2000bf06070 */
[----:B------:R-:W-:Y:S01]  /*1650*/  R2UR UR11, R155 ;  /* 0x000000009b0b72ca */ /* 0x000fe200000e0000 */
[----:B------:R-:W-:Y:S01]  /*1660*/  ULEA UR8, UR6, UR4, 0x3 ;  /* 0x0000000406087291 */ /* 0x000fe2000f8e18ff */
[----:B------:R-:W-:-:S08]  /*1670*/  UMOV UR24, URZ ;  /* 0x000000ff00187c82 */ /* 0x000fd00008000000 */
[----:B------:R1:W2:Y:S01]  /*1680*/  SYNCS.PHASECHK.TRANS64.TRYWAIT P0, [UR8+0x28], R2 ;  /* 0x00002802ff0075a7 */ /* 0x0002a20008001108 */
[----:B------:R-:W-:Y:S02]  /*1690*/  USHF.L.U32 UR35, UR35, 0x7, URZ ;  /* 0x0000000723237899 */ /* 0x000fe400080006ff */
[----:B------:R-:W-:Y:S01]  /*16a0*/  USHF.L.U32 UR11, UR11, 0x6, URZ ;  /* 0x000000060b0b7899 */ /* 0x000fe200080006ff */
[----:B------:R-:W-:Y:S11]  /*16b0*/  BRA.U !UP0, `(.L_x_20) ;  /* 0x0000000108a87547 */ /* 0x000ff6000b800000 */
[----:B------:R-:W-:Y:S01]  /*16c0*/  UMOV UR16, URZ ;  /* 0x000000ff00107c82 */ /* 0x000fe20008000000 */
[----:B------:R-:W-:-:S05]  /*16d0*/  UMOV UR17, UR6 ;  /* 0x0000000600117c82 */ /* 0x000fca0008000000 */
.L_x_25:
[----:B-1----:R-:W-:Y:S01]  /*16e0*/  ULEA UR33, UR17, UR4, 0x3 ;  /* 0x0000000411217291 */ /* 0x002fe2000f8e18ff */
[----:B--2---:R-:W-:Y:S01]  /*16f0*/  @!P5 MOV R3, 0x3000 ;  /* 0x000030000003d802 */ /* 0x004fe20000000f00 */
[----:B--2---:R-:W-:Y:S10]  /*1700*/  @P0 BRA `(.L_x_21) ;  /* 0x00000000000c0947 */ /* 0x004ff40003800000 */
[----:B------:R-:W-:-:S04]  /*1710*/  SHF.L.U32 R5, R15, 0x1f, RZ ;  /* 0x0000001f0f057819 */ /* 0x000fc800000006ff */
[----:B------:R-:W2:Y:S02]  /*1720*/  SYNCS.PHASECHK.TRANS64.TRYWAIT P0, [UR33+0x28], R5 ;  /* 0x00002805ff0075a7 */ /* 0x000ea40008001121 */
[----:B--2---:R-:W-:Y:S05]  /*1730*/  @!P0 BRA `(.L_x_22) ;  /* 0x0000005000888947 */ /* 0x004fea0003800000 */
.L_x_21:
[----:B------:R2:W-:Y:S01]  /*1740*/  @!P5 SYNCS.ARRIVE.TRANS64 RZ, [UR33], R3 ;  /* 0x00000003ffffd9a7 */ /* 0x0005e20008000021 */
[----:B------:R-:W-:Y:S04]  /*1750*/  BSSY.RECONVERGENT B0, `(.L_x_23) ;  /* 0x0000003000007945 */ /* 0x000fe80003800200 */
[----:B------:R-:W-:Y:S05]  /*1760*/  @P4 BRA `(.L_x_24) ;  /* 0x0000000000044947 */ /* 0x000fea0003800000 */
[----:B------:R-:W-:Y:S05]  /*1770*/  BPT.TRAP 0x1 ;  /* 0x000000040000795c */ /* 0x000fea0000300000 */
.L_x_24:
[----:B------:R-:W-:Y:S05]  /*1780*/  BSYNC.RECONVERGENT B0 ;  /* 0x0000000000007941 */ /* 0x000fea0003800200 */
.L_x_23:
[----:B------:R-:W-:Y:S02]  /*1790*/  UIADD3 UR6, UPT, UPT, UR17, 0x1, URZ ;  /* 0x0000000111067890 */ /* 0x000fe4000fffe0ff */
[----:B------:R-:W-:Y:S02]  /*17a0*/  ULEA UR32, UR17, UR4, 0xd ;  /* 0x0000000411207291 */ /* 0x000fe4000f8e68ff */
[----:B------:R-:W-:Y:S02]  /*17b0*/  UISETP.NE.AND UP0, UPT, UR6, 0x5, UPT ;  /* 0x000000050600788c */ /* 0x000fe4000bf05270 */
[----:B------:R-:W-:Y:S02]  /*17c0*/  UIADD3 UR26, UP1, UPT, UR22, 0x80, URZ ;  /* 0x00000080161a7890 */ /* 0x000fe4000ff3e0ff */
[----:B------:R-:W-:Y:S02]  /*17d0*/  USEL UR9, URZ, 0x1, UP0 ;  /* 0x00000001ff097887 */ /* 0x000fe40008000000 */
[----:B------:R-:W-:-:S02]  /*17e0*/  USEL UR6, UR6, URZ, UP0 ;  /* 0x000000ff06067287 */ /* 0x000fc40008000000 */
[----:B------:R-:W-:Y:S02]  /*17f0*/  UIADD3 UR20, UP0, UPT, UR22, 0x180, URZ ;  /* 0x0000018016147890 */ /* 0x000fe4000ff1e0ff */
[----:B------:R-:W-:Y:S01]  /*1800*/  ULEA UR8, UR6, UR4, 0x3 ;  /* 0x0000000406087291 */ /* 0x000fe2000f8e18ff */
[----:B------:R-:W-:Y:S01]  /*1810*/  LOP3.LUT R15, R15, UR9, RZ, 0x3c, !PT ;  /* 0x000000090f0f7c12 */ /* 0x000fe2000f8e3cff */
[----:B------:R-:W-:Y:S02]  /*1820*/  USHF.L.U32 UR34, UR16, 0x6, URZ ;  /* 0x0000000610227899 */ /* 0x000fe400080006ff */
[----:B------:R-:W-:Y:S01]  /*1830*/  UIADD3.X UR27, UPT, UPT, URZ, UR23, URZ, UP1, !UPT ;  /* 0x00000017ff1b7290 */ /* 0x000fe20008ffe4ff */
[----:B-1----:R-:W-:Y:S01]  /*1840*/  SHF.L.U32 R2, R15, 0x1f, RZ ;  /* 0x0000001f0f027819 */ /* 0x002fe200000006ff */
[----:B------:R-:W-:Y:S02]  /*1850*/  UIADD3 UR32, UPT, UPT, UR32, 0x4400, URZ ;  /* 0x0000440020207890 */ /* 0x000fe4000fffe0ff */
[----:B------:R-:W-:Y:S01]  /*1860*/  UIADD3.X UR21, UPT, UPT, URZ, UR23, URZ, UP0, !UPT ;  /* 0x00000017ff157290 */ /* 0x000fe200087fe4ff */
[----:B------:R1:W1:Y:S01]  /*1870*/  SYNCS.PHASECHK.TRANS64.TRYWAIT P0, [UR8+0x28], R2 ;  /* 0x00002802ff0075a7 */ /* 0x0002620008001108 */
[----:B------:R-:W-:Y:S01]  /*1880*/  ULEA UR8, UR17, UR4, 0xc ;  /* 0x0000000411087291 */ /* 0x000fe2000f8e60ff */
[----:B------:R-:W-:Y:S01]  /*1890*/  UMOV UR18, 0x0 ;  /* 0x0000000000127882 */ /* 0x000fe20000000000 */
[----:B------:R-:W-:-:S02]  /*18a0*/  UMOV UR19, 0x10000000 ;  /* 0x1000000000137882 */ /* 0x000fc40000000000 */
[----:B------:R-:W-:Y:S01]  /*18b0*/  UIADD3 UR8, UPT, UPT, UR8, 0xe400, URZ ;  /* 0x0000e40008087890 */ /* 0x000fe2000fffe0ff */
[----:B------:R1:W-:Y:S01]  /*18c0*/  UTMALDG.3D [UR32], [UR26], desc[UR18] ;  /* 0x000012201a0075b4 */ /* 0x0003e20008011000 */
[----:B------:R-:W-:Y:S01]  /*18d0*/  UMOV UR12, UR36 ;  /* 0x00000024000c7c82 */ /* 0x000fe20008000000 */
[----:B------:R-:W-:Y:S01]  /*18e0*/  UMOV UR9, UR33 ;  /* 0x0000002100097c82 */ /* 0x000fe20008000000 */
[----:B------:R-:W-:Y:S01]  /*18f0*/  UMOV UR10, UR34 ;  /* 0x00000022000a7c82 */ /* 0x000fe20008000000 */
[----:B------:R-:W-:Y:S01]  /*1900*/  UIADD3 UR16, UPT, UPT, UR16, 0x1, URZ ;  /* 0x0000000110107890 */ /* 0x000fe2000fffe0ff */
[----:B------:R-:W-:Y:S01]  /*1910*/  UMOV UR24, UR5 ;  /* 0x0000000500187c82 */ /* 0x000fe20008000000 */
[----:B------:R-:W-:Y:S02]  /*1920*/  UMOV UR17, UR6 ;  /* 0x0000000600117c82 */ /* 0x000fe40008000000 */
[----:B------:R1:W-:Y:S01]  /*1930*/  UTMALDG.3D [UR8], [UR20], desc[UR18] ;  /* 0x00001208140075b4 */ /* 0x0003e20008011000 */
[----:B------:R-:W-:-:S09]  /*1940*/  UISETP.NE.AND UP0, UPT, UR16, UR5, UPT ;  /* 0x000000051000728c */ /* 0x000fd2000bf05270 */
[----:B------:R-:W-:Y:S05]  /*1950*/  BRA.U UP0, `(.L_x_25) ;  /* 0xfffffffd00607547 */ /* 0x000fea000b83ffff */
.L_x_20:
[----:B-1----:R-:W-:Y:S01]  /*1960*/  ULEA UR8, UR6, UR4, 0x3 ;  /* 0x0000000406087291 */ /* 0x002fe2000f8e18ff */
[----:B------:R-:W-:Y:S01]  /*1970*/  SHF.L.U32 R2, R15, 0x1f, RZ ;  /* 0x0000001f0f027819 */ /* 0x000fe200000006ff */
[----:B------:R-:W-:Y:S01]  /*1980*/  @!P1 SYNCS.ARRIVE.TRANS64.A1T0 RZ, [UR4+0x68], RZ ;  /* 0x000068ffffff99a7 */ /* 0x000fe20008100004 */
[----:B------:R-:W-:-:S06]  /*1990*/  UISETP.GT.AND UP0, UPT, UR15, UR14, UPT ;  /* 0x0000000e0f00728c */ /* 0x000fcc000bf04270 */
[----:B--2---:R1:W2:Y:S03]  /*19a0*/  SYNCS.PHASECHK.TRANS64.TRYWAIT P0, [UR8+0x28], R2 ;  /* 0x00002802ff0075a7 */ /* 0x0042a60008001108 */
[----:B------:R-:W-:Y:S05]  /*19b0*/  BRA.U !UP0, `(.L_x_26) ;  /* 0x0000000108ac7547 */ /* 0x000fea000b800000 */
[----:B------:R-:W-:Y:S01]  /*19c0*/  UIADD3 UR21, UPT, UPT, UR7, UR24, URZ ;  /* 0x0000001807157290 */ /* 0x000fe2000fffe0ff */
[----:B------:R-:W-:-:S11]  /*19d0*/  UMOV UR25, UR6 ;  /* 0x0000000600197c82 */ /* 0x000fd60008000000 */
.L_x_31:
[----:B-1----:R-:W-:Y:S01]  /*19e0*/  ULEA UR17, UR25, UR4, 0x3 ;  /* 0x0000000419117291 */ /* 0x002fe2000f8e18ff */
[----:B--2---:R-:W-:Y:S01]  /*19f0*/  @!P5 MOV R3, 0x3000 ;  /* 0x000030000003d802 */ /* 0x004fe20000000f00 */
[----:B--2---:R-:W-:Y:S10]  /*1a00*/  @P0 BRA `(.L_x_27) ;  /* 0x00000000000c0947 */ /* 0x004ff40003800000 */
[----:B------:R-:W-:-:S04]  /*1a10*/  SHF.L.U32 R5, R15, 0x1f, RZ ;  /* 0x0000001f0f057819 */ /* 0x000fc800000006ff */
[----:B------:R-:W2:Y:S02]  /*1a20*/  SYNCS.PHASECHK.TRANS64.TRYWAIT P0, [UR17+0x28], R5 ;  /* 0x00002805ff0075a7 */ /* 0x000ea40008001111 */
[----:B--2---:R-:W-:Y:S05]  /*1a30*/  @!P0 BRA `(.L_x_28) ;  /* 0x0000004c00e08947 */ /* 0x004fea0003800000 */
.L_x_27:
[----:B------:R2:W-:Y:S01]  /*1a40*/  @!P5 SYNCS.ARRIVE.TRANS64 RZ, [UR17], R3 ;  /* 0x00000003ffffd9a7 */ /* 0x0005e20008000011 */
[----:B------:R-:W-:Y:S04]  /*1a50*/  BSSY.RECONVERGENT B0, `(.L_x_29) ;  /* 0x0000003000007945 */ /* 0x000fe80003800200 */
[----:B------:R-:W-:Y:S05]  /*1a60*/  @P4 BRA `(.L_x_30) ;  /* 0x0000000000044947 */ /* 0x000fea0003800000 */
[----:B------:R-:W-:Y:S05]  /*1a70*/  BPT.TRAP 0x1 ;  /* 0x000000040000795c */ /* 0x000fea0000300000 */
.L_x_30:
[----:B------:R-:W-:Y:S05]  /*1a80*/  BSYNC.RECONVERGENT B0 ;  /* 0x0000000000007941 */ /* 0x000fea0003800200 */
.L_x_29:
        /* <DEDUP_REMOVED lines=10> */
[----:B------:R-:W-:Y:S01]  /*1b30*/  UIADD3 UR16, UPT, UPT, UR16, 0x4400, URZ ;  /* 0x0000440010107890 */ /* 0x000fe2000fffe0ff */
[----:B-1----:R-:W-:Y:S01]  /*1b40*/  SHF.L.U32 R2, R15, 0x1f, RZ ;  /* 0x0000001f0f027819 */ /* 0x002fe200000006ff */
[----:B------:R-:W-:Y:S02]  /*1b50*/  UIADD3.X UR31, UPT, UPT, URZ, UR23, URZ, UP1, !UPT ;  /* 0x00000017ff1f7290 */ /* 0x000fe40008ffe4ff */
[----:B------:R-:W-:Y:S01]  /*1b60*/  UIADD3.X UR29, UPT, UPT, URZ, UR23, URZ, UP0, !UPT ;  /* 0x00000017ff1d7290 */ /* 0x000fe200087fe4ff */
[----:B------:R1:W1:Y:S01]  /*1b70*/  SYNCS.PHASECHK.TRANS64.TRYWAIT P0, [UR8+0x28], R2 ;  /* 0x00002802ff0075a7 */ /* 0x0002620008001108 */
[----:B------:R-:W-:Y:S01]  /*1b80*/  ULEA UR8, UR25, UR4, 0xc ;  /* 0x0000000419087291 */ /* 0x000fe2000f8e60ff */
[----:B------:R-:W-:Y:S01]  /*1b90*/  UMOV UR26, 0x0 ;  /* 0x00000000001a7882 */ /* 0x000fe20000000000 */
[----:B------:R-:W-:-:S02]  /*1ba0*/  UMOV UR27, 0x10000000 ;  /* 0x10000000001b7882 */ /* 0x000fc40000000000 */
[----:B------:R-:W-:Y:S01]  /*1bb0*/  UIADD3 UR8, UPT, UPT, UR8, 0xe400, URZ ;  /* 0x0000e40008087890 */ /* 0x000fe2000fffe0ff */
[----:B------:R-:W-:Y:S01]  /*1bc0*/  UMOV UR19, UR35 ;  /* 0x0000002300137c82 */ /* 0x000fe20008000000 */
[----:B------:R-:W-:Y:S01]  /*1bd0*/  UMOV UR20, UR36 ;  /* 0x0000002400147c82 */ /* 0x000fe20008000000 */
[----:B------:R-:W-:Y:S01]  /*1be0*/  UMOV UR12, UR36 ;  /* 0x00000024000c7c82 */ /* 0x000fe20008000000 */
[----:B------:R-:W-:Y:S01]  /*1bf0*/  UMOV UR9, UR17 ;  /* 0x0000001100097c82 */ /* 0x000fe20008000000 */
[----:B------:R-:W-:Y:S01]  /*1c00*/  UMOV UR10, UR18 ;  /* 0x00000012000a7c82 */ /* 0x000fe20008000000 */
[----:B------:R1:W-:Y:S01]  /*1c10*/  UTMALDG.3D [UR16], [UR30], desc[UR26] ;  /* 0x00001a101e0075b4 */ /* 0x0003e20008011000 */
[----:B------:R-:W-:Y:S01]  /*1c20*/  UIADD3 UR24, UPT, UPT, UR24, 0x1, URZ ;  /* 0x0000000118187890 */ /* 0x000fe2000fffe0ff */
[----:B------:R-:W-:-:S03]  /*1c30*/  UMOV UR25, UR6 ;  /* 0x0000000600197c82 */ /* 0x000fc60008000000 */
[----:B------:R-:W-:Y:S01]  /*1c40*/  UISETP.NE.AND UP0, UPT, UR24, UR21, UPT ;  /* 0x000000151800728c */ /* 0x000fe2000bf05270 */
[----:B------:R1:W-:Y:S08]  /*1c50*/  UTMALDG.3D [UR8], [UR28], desc[UR26] ;  /* 0x00001a081c0075b4 */ /* 0x0003f00008011000 */
[----:B------:R-:W-:Y:S05]  /*1c60*/  BRA.U UP0, `(.L_x_31) ;  /* 0xfffffffd005c7547 */ /* 0x000fea000b83ffff */
.L_x_26:
[C---:B-1----:R-:W-:Y:S01]  /*1c70*/  LEA R2, R14.reuse, UR4, 0x3 ;  /* 0x000000040e027c11 */ /* 0x042fe2000f8e18ff */
[----:B------:R-:W-:Y:S01]  /*1c80*/  NOP ;  /* 0x0000000000007918 */ /* 0x000fe20000000000 */
[----:B--2---:R-:W-:Y:S02]  /*1c90*/  SHF.L.U32 R3, R13, 0x1f, RZ ;  /* 0x0000001f0d037819 */ /* 0x004fe400000006ff */
[----:B------:R-:W-:Y:S02]  /*1ca0*/  LEA R4, R14, UR4, 0x4 ;  /* 0x000000040e047c11 */ /* 0x000fe4000f8e20ff */
[----:B------:R-:W1:Y:S02]  /*1cb0*/  SYNCS.PHASECHK.TRANS64.TRYWAIT P0, [R2+URZ+0x70], R3 ;  /* 0x00007003020075a7 */ /* 0x000e6400080011ff */
[----:B-1----:R-:W-:Y:S05]  /*1cc0*/  @!P0 BRA `(.L_x_32) ;  /* 0x0000004c00548947 */ /* 0x002fea0003800000 */
.L_x_99:
[----:B------:R-:W2:Y:S01]  /*1cd0*/  LDS.128 R4, [R4+0x100] ;  /* 0x0001000004047984 */ /* 0x000ea20000000c00 */
[----:B---3--:R-:W-:Y:S01]  /*1ce0*/  ISETP.GE.AND P0, PT, R72, 0x1, PT ;  /* 0x000000014800780c */ /* 0x008fe20003f06270 */
[----:B-1----:R-:W-:Y:S01]  /*1cf0*/  VIADD R2, R2, 0x80 ;  /* 0x0000008002027836 */ /* 0x002fe20000000000 */
[----:B------:R-:W-:Y:S01]  /*1d00*/  @!PT LDS RZ, [RZ] ;  /* 0x00000000fffff984 */ /* 0x000fe20000000800 */
[----:B------:R-:W-:Y:S01]  /*1d10*/  @!PT LDS RZ, [RZ] ;  /* 0x00000000fffff984 */ /* 0x000fe20000000800 */
[----:B------:R-:W-:Y:S01]  /*1d20*/  @!PT LDS RZ, [RZ] ;  /* 0x00000000fffff984 */ /* 0x000fe20000000800 */
[----:B------:R-:W-:Y:S01]  /*1d30*/  @!PT LDS RZ, [RZ] ;  /* 0x00000000fffff984 */ /* 0x000fe20000000800 */
[----:B------:R1:W-:Y:S06]  /*1d40*/  MEMBAR.ALL.CTA ;  /* 0x0000000000007992 */ /* 0x0003ec0000008000 */
[----:B-1----:R-:W1:Y:S01]  /*1d50*/  FENCE.VIEW.ASYNC.S ;  /* 0x00000000000073c6 */ /* 0x002e620000000000 */
[----:B------:R-:W-:-:S04]  /*1d60*/  PRMT R2, RZ, 0x654, R2 ;  /* 0x00000654ff027816 */ /* 0x000fc80000000002 */
[----:B-1----:R1:W-:Y:S01]  /*1d70*/  SYNCS.ARRIVE.TRANS64.RED.A1T0 RZ, [R2+URZ], RZ ;  /* 0x000000ff02ff79a7 */ /* 0x0023e200081004ff */
[----:B--2---:R-:W-:-:S13]  /*1d80*/  LOP3.LUT P2, RZ, R6, 0x1, RZ, 0xc0, !PT ;  /* 0x0000000106ff7812 */ /* 0x004fda000784c0ff */
[----:B------:R-:W-:Y:S01]  /*1d90*/  @P2 SHF.R.U32.HI R3, RZ, 0x10, R5 ;  /* 0x00000010ff032819 */ /* 0x000fe20000011605 */
[----:B------:R-:W-:Y:S01]  /*1da0*/  VOTEU.ANY UP0, P2 ;  /* 0x0000000000ff7886 */ /* 0x000fe20001000100 */
[----:B------:R-:W-:Y:S02]  /*1db0*/  @P2 MOV R11, R4 ;  /* 0x00000004000b2202 */ /* 0x000fe40000000f00 */
[----:B------:R-:W-:Y:S02]  /*1dc0*/  @P2 R2UR.BROADCAST UR8, R3 ;  /* 0x00000000030822ca */ /* 0x000fe400008e0000 */
[----:B------:R-:W-:-:S11]  /*1dd0*/  @P2 LOP3.LUT R8, R5, 0xffff, RZ, 0xc0, !PT ;  /* 0x0000ffff05082812 */ /* 0x000fd600078ec0ff */
[----:B------:R-:W-:Y:S01]  /*1de0*/  @UP0 UMOV UR36, UR8 ;  /* 0x0000000800240c82 */ /* 0x000fe20008000000 */
[----:B-1----:R-:W-:Y:S05]  /*1df0*/  @!P0 BRA `(.L_x_33) ;  /* 0x0000000000b88947 */ /* 0x002fea0003800000 */
[----:B------:R-:W4:Y:S01]  /*1e00*/  LDC.64 R4, c[0x0][0xb18] ;  /* 0x0002c600ff047b82 */ /* 0x000f220000000a00 */
[----:B------:R-:W-:-:S07]  /*1e10*/  ISETP.NE.AND P3, PT, R72, 0x1, PT ;  /* 0x000000014800780c */ /* 0x000fce0003f65270 */
[----:B------:R-:W1:Y:S08]  /*1e20*/  LDC.64 R6, c[0x0][0xb10] ;  /* 0x0002c400ff067b82 */ /* 0x000e700000000a00 */
[----:B------:R-:W2:Y:S08]  /*1e30*/  LDC R16, c[0x0][0xb20] ;  /* 0x0002c800ff107b82 */ /* 0x000eb00000000800 */
[----:B------:R-:W3:Y:S01]  /*1e40*/  LDC R18, c[0x0][0xb0c] ;  /* 0x0002c300ff127b82 */ /* 0x000ee20000000800 */
[----:B----4-:R-:W-:Y:S01]  /*1e50*/  IMAD.HI.U32 R17, R0, R5, RZ ;  /* 0x0000000500117227 */ /* 0x010fe200078e00ff */
[----:B------:R-:W-:-:S03]  /*1e60*/  ISETP.NE.AND P0, PT, R4, 0x1, PT ;  /* 0x000000010400780c */ /* 0x000fc60003f05270 */
[----:B------:R-:W-:-:S03]  /*1e70*/  IMAD.HI.U32 R5, R8, R5, RZ ;  /* 0x0000000508057227 */ /* 0x000fc600078e00ff */
[----:B------:R-:W4:Y:S01]  /*1e80*/  LDC.64 R2, c[0x0][0xb28] ;  /* 0x0002ca00ff027b82 */ /* 0x000f220000000a00 */
[----:B-1----:R-:W-:-:S04]  /*1e90*/  IMAD.HI.U32 R20, R9, R6, RZ ;  /* 0x0000000609147227 */ /* 0x002fc800078e00ff */
[----:B------:R-:W-:Y:S01]  /*1ea0*/  IMAD.HI.U32 R22, R11, R6, RZ ;  /* 0x000000060b167227 */ /* 0x000fe200078e00ff */
[----:B------:R-:W-:Y:S02]  /*1eb0*/  SHF.R.U32.HI R20, RZ, R7, R20 ;  /* 0x00000007ff147219 */ /* 0x000fe40000011614 */
[-C--:B--2---:R-:W-:Y:S02]  /*1ec0*/  SHF.R.U32.HI R17, RZ, R16.reuse, R17 ;  /* 0x00000010ff117219 */ /* 0x084fe40000011611 */
[----:B------:R-:W-:Y:S02]  /*1ed0*/  SHF.R.U32.HI R5, RZ, R16, R5 ;  /* 0x00000010ff057219 */ /* 0x000fe40000011605 */
[----:B------:R-:W-:Y:S02]  /*1ee0*/  SEL R17, R0, R17, !P0 ;  /* 0x0000001100117207 */ /* 0x000fe40004000000 */
[----:B------:R-:W-:Y:S02]  /*1ef0*/  SHF.R.U32.HI R22, RZ, R7, R22 ;  /* 0x00000007ff167219 */ /* 0x000fe40000011616 */
[----:B---3--:R-:W-:-:S02]  /*1f00*/  ISETP.NE.AND P1, PT, R18, 0x1, PT ;  /* 0x000000011200780c */ /* 0x008fc40003f25270 */
[----:B------:R-:W-:Y:S02]  /*1f10*/  SEL R5, R8, R5, !P0 ;  /* 0x0000000508057207 */ /* 0x000fe40004000000 */
[----:B------:R-:W-:Y:S02]  /*1f20*/  SEL R19, R9, R20, !P1 ;  /* 0x0000001409137207 */ /* 0x000fe40004800000 */
[----:B------:R-:W-:Y:S01]  /*1f30*/  SEL R7, R11, R22, !P1 ;  /* 0x000000160b077207 */ /* 0x000fe20004800000 */
[----:B----4-:R-:W-:-:S04]  /*1f40*/  IMAD.HI.U32 R20, R17, R2, RZ ;  /* 0x0000000211147227 */ /* 0x010fc800078e00ff */
[----:B------:R-:W-:Y:S01]  /*1f50*/  IMAD.HI.U32 R6, R19, R2, RZ ;  /* 0x0000000213067227 */ /* 0x000fe200078e00ff */
[----:B------:R-:W-:-:S04]  /*1f60*/  @P3 SHF.R.U32.HI R17, RZ, R3, R20 ;  /* 0x00000003ff113219 */ /* 0x000fc80000011614 */
[----:B------:R-:W-:Y:S01]  /*1f70*/  @P3 SHF.R.U32.HI R19, RZ, R3, R6 ;  /* 0x00000003ff133219 */ /* 0x000fe20000011606 */
[----:B------:R-:W-:-:S04]  /*1f80*/  IMAD R17, R72, R17, RZ ;  /* 0x0000001148117224 */ /* 0x000fc800078e02ff */
[----:B------:R-:W-:Y:S01]  /*1f90*/  IMAD R6, R72, R19, RZ ;  /* 0x0000001348067224 */ /* 0x000fe200078e02ff */
[C---:B------:R-:W-:Y:S02]  /*1fa0*/  ISETP.GE.AND P0, PT, R5.reuse, R17, PT ;  /* 0x000000110500720c */ /* 0x040fe40003f06270 */
[----:B------:R-:W-:Y:S02]  /*1fb0*/  IADD3 R17, PT, PT, -R5, RZ, RZ ;  /* 0x000000ff05117210 */ /* 0x000fe40007ffe1ff */
[----:B------:R-:W-:Y:S01]  /*1fc0*/  ISETP.GE.OR P0, PT, R7, R6, P0 ;  /* 0x000000060700720c */ /* 0x000fe20000706670 */
[----:B------:R-:W-:-:S04]  /*1fd0*/  IMAD.HI.U32 R6, R5, R2, RZ ;  /* 0x0000000205067227 */ /* 0x000fc800078e00ff */
[----:B------:R-:W-:Y:S01]  /*1fe0*/  IMAD R8, R4, R17, R8 ;  /* 0x0000001104087224 */ /* 0x000fe200078e0208 */
[----:B------:R-:W-:-:S04]  /*1ff0*/  SHF.R.U32.HI R6, RZ, R3, R6 ;  /* 0x00000003ff067219 */ /* 0x000fc80000011606 */
[----:B------:R-:W-:-:S03]  /*2000*/  SEL R6, R5, R6, !P3 ;  /* 0x0000000605067207 */ /* 0x000fc60005800000 */
[----:B------:R-:W-:-:S04]  /*2010*/  @!P0 IMAD.HI.U32 R16, R7, R2, RZ ;  /* 0x0000000207108227 */ /* 0x000fc800078e00ff */
[----:B------:R-:W-:Y:S01]  /*2020*/  IMAD.MOV R2, RZ, RZ, -R6 ;  /* 0x000000ffff027224 */ /* 0x000fe200078e0a06 */
[----:B------:R-:W-:-:S03]  /*2030*/  @!P0 SHF.R.U32.HI R16, RZ, R3, R16 ;  /* 0x00000003ff108219 */ /* 0x000fc60000011610 */
[----:B------:R-:W-:Y:S01]  /*2040*/  IMAD R2, R72, R2, R5 ;  /* 0x0000000248027224 */ /* 0x000fe200078e0205 */
[----:B------:R-:W-:-:S05]  /*2050*/  @!P0 SEL R3, R7, R16, !P3 ;  /* 0x0000001007038207 */ /* 0x000fca0005800000 */
[--C-:B------:R-:W-:Y:S02]  /*2060*/  @!P0 IMAD.IADD R6, R6, 0x1, -R3.reuse ;  /* 0x0000000106068824 */ /* 0x100fe400078e0a03 */
[----:B------:R-:W-:Y:S01]  /*2070*/  @!P0 IMAD R3, R2, R19, R3 ;  /* 0x0000001302038224 */ /* 0x000fe200078e0203 */
[----:B------:R-:W-:Y:S01]  /*2080*/  IADD3 R2, PT, PT, -R7, RZ, RZ ;  /* 0x000000ff07027210 */ /* 0x000fe20007ffe1ff */
[----:B------:R-:W-:Y:S02]  /*2090*/  @!P0 IMAD R5, R72, R6, R7 ;  /* 0x0000000648058224 */ /* 0x000fe400078e0207 */
[----:B------:R-:W-:Y:S02]  /*20a0*/  @!P0 IMAD.MOV.U32 R7, RZ, RZ, R3 ;  /* 0x000000ffff078224 */ /* 0x000fe400078e0003 */
[----:B------:R-:W-:Y:S02]  /*20b0*/  IMAD R2, R18, R2, R11 ;  /* 0x0000000212027224 */ /* 0x000fe400078e020b */
[----:B------:R-:W-:-:S02]  /*20c0*/  IMAD R8, R5, R4, R8 ;  /* 0x0000000405087224 */ /* 0x000fc400078e0208 */
[----:B------:R-:W-:Y:S02]  /*20d0*/  IMAD R11, R7, R18, R2 ;  /* 0x00000012070b7224 */ /* 0x000fe400078e0202 */
.L_x_33:
[----:B------:R-:W1:Y:S02]  /*20e0*/  LDCU UR8, c[0x0][0xb30] ;  /* 0x00016600ff0877ac */ /* 0x000e640008000800 */
[----:B-1----:R-:W-:-:S09]  /*20f0*/  UISETP.NE.AND UP0, UPT, UR8, 0x1, UPT ;  /* 0x000000010800788c */ /* 0x002fd2000bf05270 */
[----:B------:R-:W-:Y:S05]  /*2100*/  BRA.U UP0, `(.L_x_34) ;  /* 0x0000000100407547 */ /* 0x000fea000b800000 */
[----:B------:R-:W1:Y:S08]  /*2110*/  LDC.64 R4, c[0x0][0xb10] ;  /* 0x0002c400ff047b82 */ /* 0x000e700000000a00 */
[----:B------:R-:W2:Y:S08]  /*2120*/  LDC.64 R2, c[0x0][0xb18] ;  /* 0x0002c600ff027b82 */ /* 0x000eb00000000a00 */
[----:B------:R-:W3:Y:S08]  /*2130*/  LDC R6, c[0x0][0xb20] ;  /* 0x0002c800ff067b82 */ /* 0x000ef00000000800 */
[----:B------:R-:W4:Y:S01]  /*2140*/  LDC R16, c[0x0][0xb0c] ;  /* 0x0002c300ff107b82 */ /* 0x000f220000000800 */
[----:B-1----:R-:W-:-:S05]  /*2150*/  IMAD.HI.U32 R4, R11, R4, RZ ;  /* 0x000000040b047227 */ /* 0x002fca00078e00ff */
[----:B------:R-:W-:Y:S01]  /*2160*/  SHF.R.U32.HI R4, RZ, R5, R4 ;  /* 0x00000005ff047219 */ /* 0x000fe20000011604 */
[----:B--2---:R-:W-:Y:S01]  /*2170*/  IMAD.HI.U32 R3, R8, R3, RZ ;  /* 0x0000000308037227 */ /* 0x004fe200078e00ff */
[----:B------:R-:W-:-:S04]  /*2180*/  ISETP.NE.AND P0, PT, R2, 0x1, PT ;  /* 0x000000010200780c */ /* 0x000fc80003f05270 */
[----:B---3--:R-:W-:-:S04]  /*2190*/  SHF.R.U32.HI R3, RZ, R6, R3 ;  /* 0x00000006ff037219 */ /* 0x008fc80000011603 */
[----:B------:R-:W-:Y:S02]  /*21a0*/  SEL R3, R8, R3, !P0 ;  /* 0x0000000308037207 */ /* 0x000fe40004000000 */
[----:B----4-:R-:W-:-:S04]  /*21b0*/  ISETP.NE.AND P1, PT, R16, 0x1, PT ;  /* 0x000000011000780c */ /* 0x010fc80003f25270 */
[----:B------:R-:W-:-:S05]  /*21c0*/  SEL R4, R11, R4, !P1 ;  /* 0x000000040b047207 */ /* 0x000fca0004800000 */
[----:B------:R-:W-:Y:S02]  /*21d0*/  IMAD.IADD R5, R3, 0x1, -R4 ;  /* 0x0000000103057824 */ /* 0x000fe400078e0a04 */
[----:B------:R-:W-:Y:S02]  /*21e0*/  IMAD.IADD R3, R4, 0x1, -R3 ;  /* 0x0000000104037824 */ /* 0x000fe400078e0a03 */
[----:B------:R-:W-:Y:S02]  /*21f0*/  IMAD R11, R5, R16, R11 ;  /* 0x00000010050b7224 */ /* 0x000fe400078e020b */
[----:B------:R-:W-:-:S07]  /*2200*/  IMAD R8, R3, R2, R8 ;  /* 0x0000000203087224 */ /* 0x000fce00078e0208 */
.L_x_34:
[----:B------:R-:W-:Y:S01]  /*2210*/  VIADD R14, R14, 0x1 ;  /* 0x000000010e0e7836 */ /* 0x000fe20000000000 */
[----:B------:R-:W-:Y:S01]  /*2220*/  PLOP3.LUT P1, PT, PT, PT, PT, 0x80, 0x8 ;  /* 0x000000000008781c */ /* 0x000fe20003f2f070 */
[----:B------:R-:W-:Y:S02]  /*2230*/  IMAD.IADD R165, R11, 0x1, R154 ;  /* 0x000000010ba57824 */ /* 0x000fe400078e029a */
[----:B------:R-:W-:Y:S01]  /*2240*/  IMAD.IADD R155, R8, 0x1, R143 ;  /* 0x00000001089b7824 */ /* 0x000fe200078e028f */
[----:B------:R-:W-:-:S04]  /*2250*/  ISETP.NE.AND P0, PT, R14, 0x2, PT ;  /* 0x000000020e00780c */ /* 0x000fc80003f05270 */
[----:B------:R-:W-:Y:S02]  /*2260*/  SEL R2, RZ, 0x1, P0 ;  /* 0x00000001ff027807 */ /* 0x000fe40000000000 */
[----:B------:R-:W-:Y:S02]  /*2270*/  SEL R14, R14, RZ, P0 ;  /* 0x000000ff0e0e7207 */ /* 0x000fe40000000000 */
[----:B------:R-:W-:Y:S01]  /*2280*/  LOP3.LUT R13, R13, R2, RZ, 0x3c, !PT ;  /* 0x000000020d0d7212 */ /* 0x000fe200078e3cff */
[----:B------:R-:W-:Y:S06]  /*2290*/  @P2 BRA `(.L_x_35) ;  /* 0xfffffff000982947 */ /* 0x000fec000383ffff */
[----:B------:R-:W-:Y:S01]  /*22a0*/  UIADD3 UR4, UPT, UPT, UR4, 0x28, URZ ;  /* 0x0000002804047890 */ /* 0x000fe2000fffe0ff */
[----:B------:R-:W-:-:S03]  /*22b0*/  SHF.L.U32 R3, R15, 0x1f, RZ ;  /* 0x0000001f0f037819 */ /* 0x000fc600000006ff */
[----:B------:R-:W-:-:S09]  /*22c0*/  ULEA UR5, UR6, UR4, 0x3 ;  /* 0x0000000406057291 */ /* 0x000fd2000f8e18ff */
[----:B------:R-:W1:Y:S02]  /*22d0*/  SYNCS.PHASECHK.TRANS64.TRYWAIT P0, [UR5], R3 ;  /* 0x00000003ff0075a7 */ /* 0x000e640008001105 */
[----:B-1----:R-:W-:Y:S05]  /*22e0*/  @!P0 BRA `(.L_x_36) ;  /* 0x0000004400e08947 */ /* 0x002fea0003800000 */
.L_x_101:
[----:B------:R-:W-:-:S04]  /*22f0*/  UIADD3 UR6, UPT, UPT, UR6, 0x1, URZ ;  /* 0x0000000106067890 */ /* 0x000fc8000fffe0ff */
[----:B------:R-:W-:-:S04]  /*2300*/  UISETP.NE.AND UP0, UPT, UR6, 0x5, UPT ;  /* 0x000000050600788c */ /* 0x000fc8000bf05270 */
[----:B------:R-:W-:Y:S02]  /*2310*/  USEL UR7, URZ, 0x1, UP0 ;  /* 0x00000001ff077887 */ /* 0x000fe40008000000 */
[----:B------:R-:W-:-:S04]  /*2320*/  USEL UR6, UR6, URZ, UP0 ;  /* 0x000000ff06067287 */ /* 0x000fc80008000000 */
[----:B------:R-:W-:Y:S01]  /*2330*/  ULEA UR5, UR6, UR4, 0x3 ;  /* 0x0000000406057291 */ /* 0x000fe2000f8e18ff */
[----:B------:R-:W-:-:S04]  /*2340*/  LOP3.LUT R2, R15, UR7, RZ, 0x3c, !PT ;  /* 0x000000070f027c12 */ /* 0x000fc8000f8e3cff */
[----:B-1----:R-:W-:-:S04]  /*2350*/  SHF.L.U32 R3, R2, 0x1f, RZ ;  /* 0x0000001f02037819 */ /* 0x002fc800000006ff */
[----:B------:R-:W1:Y:S02]  /*2360*/  SYNCS.PHASECHK.TRANS64.TRYWAIT P0, [UR5], R3 ;  /* 0x00000003ff0075a7 */ /* 0x000e640008001105 */
[----:B-1----:R-:W-:Y:S05]  /*2370*/  @!P0 BRA `(.L_x_37) ;  /* 0x0000004400d48947 */ /* 0x002fea0003800000 */
.L_x_103:
        /* <DEDUP_REMOVED lines=9> */
.L_x_105:
        /* <DEDUP_REMOVED lines=9> */
.L_x_107:
[----:B------:R-:W-:-:S04]  /*24a0*/  UIADD3 UR6, UPT, UPT, UR6, 0x1, URZ ;  /* 0x0000000106067890 */ /* 0x000fc8000fffe0ff */
[----:B------:R-:W-:-:S04]  /*24b0*/  UISETP.NE.AND UP0, UPT, UR6, 0x5, UPT ;  /* 0x000000050600788c */ /* 0x000fc8000bf05270 */
[----:B------:R-:W-:Y:S02]  /*24c0*/  USEL UR5, URZ, 0x1, UP0 ;  /* 0x00000001ff057887 */ /* 0x000fe40008000000 */
[----:B------:R-:W-:-:S04]  /*24d0*/  USEL UR6, UR6, URZ, UP0 ;  /* 0x000000ff06067287 */ /* 0x000fc80008000000 */
[----:B------:R-:W-:Y:S01]  /*24e0*/  ULEA UR6, UR6, UR4, 0x3 ;  /* 0x0000000406067291 */ /* 0x000fe2000f8e18ff */
[----:B-1----:R-:W-:-:S04]  /*24f0*/  LOP3.LUT R3, R2, UR5, RZ, 0x3c, !PT ;  /* 0x0000000502037c12 */ /* 0x002fc8000f8e3cff */
[----:B------:R-:W-:Y:S01]  /*2500*/  SHF.L.U32 R3, R3, 0x1f, RZ ;  /* 0x0000001f03037819 */ /* 0x000fe200000006ff */
[----:B----4-:R-:W-:-:S07]  /*2510*/  IMAD.U32 R0, RZ, RZ, UR6 ;  /* 0x00000006ff007e24 */ /* 0x010fce000f8e00ff */
.L_x_40:
[----:B-1----:R1:W2:Y:S02]  /*2520*/  SYNCS.PHASECHK.TRANS64.TRYWAIT P0, [R0+URZ], R3 ;  /* 0x00000003000075a7 */ /* 0x0022a400080011ff */
[----:B--2---:R-:W-:Y:S05]  /*2530*/  @!P0 NANOSLEEP.SYNCS 0x989680 ;  /* 0x009896800000895d */ /* 0x004fea0003900000 */
[----:B------:R-:W2:Y:S02]  /*2540*/  @!P0 SYNCS.PHASECHK.TRANS64 P0, [R0+URZ], R3 ;  /* 0x00000003000085a7 */ /* 0x000ea400080010ff */
[----:B--2---:R-:W-:Y:S05]  /*2550*/  @P0 EXIT ;  /* 0x000000000000094d */ /* 0x004fea0003800000 */
[----:B------:R-:W-:Y:S05]  /*2560*/  BRA `(.L_x_40) ;  /* 0xfffffffc00ec7947 */ /* 0x000fea000383ffff */
.L_x_17:
[----:B------:R-:W-:-:S04]  /*2570*/  UISETP.NE.AND UP1, UPT, UR37, URZ, UPT ;  /* 0x000000ff2500728c */ /* 0x000fc8000bf25270 */
[----:B------:R-:W-:-:S09]  /*2580*/  UISETP.NE.OR UP1, UPT, UR8, 0x1, UP1 ;  /* 0x000000010800788c */ /* 0x000fd20008f25670 */
[----:B------:R-:W-:Y:S05]  /*2590*/  BRA.U UP1, `(.L_x_41) ;  /* 0x0000000501487547 */ /* 0x000fea000b800000 */
[----:B------:R-:W-:Y:S01]  /*25a0*/  ISETP.NE.AND P2, PT, R2, RZ, PT ;  /* 0x000000ff0200720c */ /* 0x000fe20003f45270 */
[----:B------:R-:W-:Y:S01]  /*25b0*/  IMAD.MOV.U32 R12, RZ, RZ, 0x1 ;  /* 0x00000001ff0c7424 */ /* 0x000fe200078e00ff */
[----:B------:R-:W-:Y:S02]  /*25c0*/  CS2R R10, SRZ ;  /* 0x00000000000a7805 */ /* 0x000fe4000001ff00 */
[----:B------:R-:W-:Y:S01]  /*25d0*/  CS2R R8, SRZ ;  /* 0x0000000000087805 */ /* 0x000fe2000001ff00 */
[----:B------:R-:W-:Y:S01]  /*25e0*/  UMOV UR4, 0x400 ;  /* 0x0000040000047882 */ /* 0x000fe20000000000 */
[----:B------:R-:W-:Y:S01]  /*25f0*/  UMOV UR6, URZ ;  /* 0x000000ff00067c82 */ /* 0x000fe20008000000 */
[----:B------:R-:W-:-:S12]  /*2600*/  ULEA UR37, UR37, UR4, 0x18 ;  /* 0x0000000425257291 */ /* 0x000fd8000f8ec0ff */
.L_x_45:
[----:B------:R-:W-:Y:S02]  /*2610*/  LEA R0, R8, UR37, 0x3 ;  /* 0x0000002508007c11 */ /* 0x000fe4000f8e18ff */
[----:B------:R-:W-:-:S03]  /*2620*/  SHF.L.U32 R5, R9, 0x1f, RZ ;  /* 0x0000001f09057819 */ /* 0x000fc600000006ff */
[----:B------:R-:W-:Y:S01]  /*2630*/  VIADD R4, R0, 0xe0 ;  /* 0x000000e000047836 */ /* 0x000fe20000000000 */
[----:B------:R-:W1:Y:S02]  /*2640*/  SYNCS.PHASECHK.TRANS64.TRYWAIT P0, [R0+URZ+0xd0], R5 ;  /* 0x0000d005000075a7 */ /* 0x000e6400080011ff */
[----:B-1----:R-:W-:Y:S05]  /*2650*/  @!P0 BRA `(.L_x_42) ;  /* 0x0000004400648947 */ /* 0x002fea0003800000 */
.L_x_108:
[----:B------:R-:W-:Y:S01]  /*2660*/  ULEA UR5, UR6, UR37, 0x3 ;  /* 0x0000002506057291 */ /* 0x000fe2000f8e18ff */
[----:B------:R-:W-:Y:S02]  /*2670*/  PRMT R4, RZ, 0x654, R4 ;  /* 0x00000654ff047816 */ /* 0x000fe40000000004 */
[----:B-1----:R-:W-:Y:S01]  /*2680*/  SHF.L.U32 R5, R12, 0x1f, RZ ;  /* 0x0000001f0c057819 */ /* 0x002fe200000006ff */
[----:B------:R-:W-:Y:S01]  /*2690*/  UIADD3 UR4, UPT, UPT, UR5, 0x70, URZ ;  /* 0x0000007005047890 */ /* 0x000fe2000fffe0ff */
[----:B------:R1:W-:Y:S05]  /*26a0*/  SYNCS.ARRIVE.TRANS64.RED.A1T0 RZ, [R4+URZ], RZ ;  /* 0x000000ff04ff79a7 */ /* 0x0003ea00081004ff */
[----:B------:R-:W-:Y:S01]  /*26b0*/  IMAD.U32 R7, RZ, RZ, UR4 ;  /* 0x00000004ff077e24 */ /* 0x000fe2000f8e00ff */
[----:B------:R-:W2:Y:S04]  /*26c0*/  SYNCS.PHASECHK.TRANS64.TRYWAIT P0, [UR5+0x80], R5 ;  /* 0x00008005ff0075a7 */ /* 0x000ea80008001105 */
[----:B------:R-:W-:Y:S01]  /*26d0*/  PRMT R6, R2, 0x654, R7 ;  /* 0x0000065402067816 */ /* 0x000fe20000000007 */
[----:B-1----:R-:W-:Y:S01]  /*26e0*/  @!P2 IMAD.MOV.U32 R4, RZ, RZ, 0x10 ;  /* 0x00000010ff04a424 */ /* 0x002fe200078e00ff */
[----:B--2---:R-:W-:Y:S06]  /*26f0*/  @!P0 BRA `(.L_x_43) ;  /* 0x0000004400508947 */ /* 0x004fec0003800000 */
.L_x_110:
[----:B------:R-:W-:Y:S01]  /*2700*/  ULEA UR4, UR6, UR37, 0x4 ;  /* 0x0000002506047291 */ /* 0x000fe2000f8e20ff */
[----:B------:R-:W-:Y:S01]  /*2710*/  SEL R3, R6, R3, !P2 ;  /* 0x0000000306037207 */ /* 0x000fe20005000000 */
[----:B------:R-:W-:Y:S01]  /*2720*/  UIADD3 UR5, UPT, UPT, UR5, 0x70, URZ ;  /* 0x0000007005057890 */ /* 0x000fe2000fffe0ff */
[----:B-1----:R-:W-:Y:S01]  /*2730*/  LEA R0, R11, UR37, 0x3 ;  /* 0x000000250b007c11 */ /* 0x002fe2000f8e18ff */
[----:B------:R-:W-:Y:S01]  /*2740*/  UIADD3 UR4, UPT, UPT, UR4, 0x100, URZ ;  /* 0x0000010004047890 */ /* 0x000fe2000fffe0ff */
[----:B------:R-:W-:Y:S01]  /*2750*/  SHF.L.U32 R5, R10, 0x1f, RZ ;  /* 0x0000001f0a057819 */ /* 0x000fe200000006ff */
[----:B------:R1:W-:Y:S01]  /*2760*/  @!P2 SYNCS.ARRIVE.TRANS64.RED RZ, [R3+URZ], R4 ;  /* 0x0000000403ffa9a7 */ /* 0x0003e200080004ff */
[----:B------:R-:W-:Y:S01]  /*2770*/  UIADD3 UR6, UPT, UPT, UR6, 0x1, URZ ;  /* 0x0000000106067890 */ /* 0x000fe2000fffe0ff */
[----:B------:R-:W-:-:S03]  /*2780*/  VIADD R8, R8, 0x1 ;  /* 0x0000000108087836 */ /* 0x000fc60000000000 */
[----:B------:R-:W-:Y:S02]  /*2790*/  UISETP.NE.AND UP0, UPT, UR6, 0x2, UPT ;  /* 0x000000020600788c */ /* 0x000fe4000bf05270 */
[----:B------:R-:W-:Y:S06]  /*27a0*/  UGETNEXTWORKID.BROADCAST [UR4], [UR5] ;  /* 0x00000000040073ca */ /* 0x000fec0008000100 */
[----:B------:R-:W-:Y:S01]  /*27b0*/  USEL UR4, URZ, 0x1, UP0 ;  /* 0x00000001ff047887 */ /* 0x000fe20008000000 */
[----:B------:R-:W-:Y:S01]  /*27c0*/  ISETP.NE.AND P0, PT, R8, 0x2, PT ;  /* 0x000000020800780c */ /* 0x000fe20003f05270 */
[----:B------:R-:W-:Y:S01]  /*27d0*/  USEL UR6, UR6, URZ, UP0 ;  /* 0x000000ff06067287 */ /* 0x000fe20008000000 */
[----:B------:R-:W2:Y:S03]  /*27e0*/  SYNCS.PHASECHK.TRANS64.TRYWAIT P1, [R0+URZ+0x70], R5 ;  /* 0x00007005000075a7 */ /* 0x000ea600080211ff */
[----:B------:R-:W-:Y:S01]  /*27f0*/  LOP3.LUT R12, R12, UR4, RZ, 0x3c, !PT ;  /* 0x000000040c0c7c12 */ /* 0x000fe2000f8e3cff */
[----:B-12---:R-:W-:Y:S07]  /*2800*/  @!P1 BRA `(.L_x_44) ;  /* 0x0000004400249947 */ /* 0x006fee0003800000 */
.L_x_111:
[C---:B------:R-:W-:Y:S01]  /*2810*/  LEA R4, R11.reuse, UR37, 0x4 ;  /* 0x000000250b047c11 */ /* 0x040fe2000f8e20ff */
[----:B-1----:R-:W-:Y:S01]  /*2820*/  VIADD R0, R0, 0x80 ;  /* 0x0000008000007836 */ /* 0x002fe20000000000 */
[----:B------:R-:W-:Y:S01]  /*2830*/  SEL R8, R8, RZ, P0 ;  /* 0x000000ff08087207 */ /* 0x000fe20000000000 */
[----:B------:R-:W-:-:S03]  /*2840*/  VIADD R11, R11, 0x1 ;  /* 0x000000010b0b7836 */ /* 0x000fc60000000000 */
[----:B------:R-:W1:Y:S01]  /*2850*/  LDS.128 R4, [R4+0x100] ;  /* 0x0001000004047984 */ /* 0x000e620000000c00 */
[----:B------:R-:W-:Y:S02]  /*2860*/  PRMT R0, RZ, 0x654, R0 ;  /* 0x00000654ff007816 */ /* 0x000fe40000000000 */
[C---:B------:R-:W-:Y:S01]  /*2870*/  ISETP.NE.AND P1, PT, R11.reuse, 0x2, PT ;  /* 0x000000020b00780c */ /* 0x040fe20003f25270 */
[----:B------:R-:W-:Y:S01]  /*2880*/  @!PT LDS RZ, [RZ] ;  /* 0x00000000fffff984 */ /* 0x000fe20000000800 */
[----:B------:R-:W-:Y:S01]  /*2890*/  @!PT LDS RZ, [RZ] ;  /* 0x00000000fffff984 */ /* 0x000fe20000000800 */
[----:B------:R-:W-:Y:S01]  /*28a0*/  @!PT LDS RZ, [RZ] ;  /* 0x00000000fffff984 */ /* 0x000fe20000000800 */
[----:B------:R-:W-:Y:S01]  /*28b0*/  @!PT LDS RZ, [RZ] ;  /* 0x00000000fffff984 */ /* 0x000fe20000000800 */
[----:B------:R2:W-:Y:S06]  /*28c0*/  MEMBAR.ALL.CTA ;  /* 0x0000000000007992 */ /* 0x0005ec0000008000 */
[----:B--2---:R-:W2:Y:S01]  /*28d0*/  FENCE.VIEW.ASYNC.S ;  /* 0x00000000000073c6 */ /* 0x004ea20000000000 */
[----:B------:R-:W-:Y:S01]  /*28e0*/  SEL R11, R11, RZ, P1 ;  /* 0x000000ff0b0b7207 */ /* 0x000fe20000800000 */
[----:B--2---:R2:W-:Y:S01]  /*28f0*/  SYNCS.ARRIVE.TRANS64.RED.A1T0 RZ, [R0+URZ], RZ ;  /* 0x000000ff00ff79a7 */ /* 0x0045e200081004ff */
[----:B-1----:R-:W-:-:S02]  /*2900*/  LOP3.LUT P3, RZ, R6, 0x1, RZ, 0xc0, !PT ;  /* 0x0000000106ff7812 */ /* 0x002fc4000786c0ff */
[----:B------:R-:W-:-:S04]  /*2910*/  SEL R5, RZ, 0x1, P1 ;  /* 0x00000001ff057807 */ /* 0x000fc80000800000 */
[----:B------:R-:W-:Y:S02]  /*2920*/  LOP3.LUT R10, R10, R5, RZ, 0x3c, !PT ;  /* 0x000000050a0a7212 */ /* 0x000fe400078e3cff */
[----:B--2---:R-:W-:-:S04]  /*2930*/  SEL R0, RZ, 0x1, P0 ;  /* 0x00000001ff007807 */ /* 0x004fc80000000000 */
[----:B------:R-:W-:Y:S01]  /*2940*/  LOP3.LUT R9, R9, R0, RZ, 0x3c, !PT ;  /* 0x0000000009097212 */ /* 0x000fe200078e3cff */
[----:B------:R-:W-:Y:S06]  /*2950*/  @P3 BRA `(.L_x_45) ;  /* 0xfffffffc002c3947 */ /* 0x000fec000383ffff */
[----:B------:R-:W-:Y:S01]  /*2960*/  ULEA UR5, UR6, UR37, 0x3 ;  /* 0x0000002506057291 */ /* 0x000fe2000f8e18ff */
[----:B------:R-:W-:-:S08]  /*2970*/  SHF.L.U32 R3, R12, 0x1f, RZ ;  /* 0x0000001f0c037819 */ /* 0x000fd000000006ff */
[----:B------:R-:W1:Y:S02]  /*2980*/  SYNCS.PHASECHK.TRANS64 P0, [UR5+0x80], R3 ;  /* 0x00008003ff0075a7 */ /* 0x000e640008001005 */
[----:B-1----:R-:W-:Y:S05]  /*2990*/  @P0 BRA `(.L_x_46) ;  /* 0x0000000000080947 */ /* 0x002fea0003800000 */
[----:B------:R-:W1:Y:S02]  /*29a0*/  SYNCS.PHASECHK.TRANS64.TRYWAIT P0, [UR5+0x80], R3 ;  /* 0x00008003ff0075a7 */ /* 0x000e640008001105 */
[----:B-1----:R-:W-:Y:S05]  /*29b0*/  @!P0 BRA `(.L_x_47) ;  /* 0x0000004000cc8947 */ /* 0x002fea0003800000 */
.L_x_46:
[----:B------:R-:W-:-:S04]  /*29c0*/  UIADD3 UR4, UPT, UPT, UR6, 0x1, URZ ;  /* 0x0000000106047890 */ /* 0x000fc8000fffe0ff */
[----:B------:R-:W-:-:S04]  /*29d0*/  UISETP.NE.AND UP0, UPT, UR4, 0x2, UPT ;  /* 0x000000020400788c */ /* 0x000fc8000bf05270 */
[----:B------:R-:W-:Y:S02]  /*29e0*/  USEL UR7, URZ, 0x1, UP0 ;  /* 0x00000001ff077887 */ /* 0x000fe40008000000 */
[----:B------:R-:W-:-:S04]  /*29f0*/  USEL UR4, UR4, URZ, UP0 ;  /* 0x000000ff04047287 */ /* 0x000fc80008000000 */
[----:B------:R-:W-:Y:S01]  /*2a00*/  ULEA UR4, UR4, UR37, 0x3 ;  /* 0x0000002504047291 */ /* 0x000fe2000f8e18ff */
[----:B-1----:R-:W-:-:S04]  /*2a10*/  LOP3.LUT R3, R12, UR7, RZ, 0x3c, !PT ;  /* 0x000000070c037c12 */ /* 0x002fc8000f8e3cff */
[----:B------:R-:W-:-:S04]  /*2a20*/  SHF.L.U32 R0, R3, 0x1f, RZ ;  /* 0x0000001f03007819 */ /* 0x000fc800000006ff */
[----:B------:R-:W1:Y:S02]  /*2a30*/  SYNCS.PHASECHK.TRANS64 P0, [UR4+0x80], R0 ;  /* 0x00008000ff0075a7 */ /* 0x000e640008001004 */
[----:B-1----:R-:W-:Y:S05]  /*2a40*/  @P0 EXIT ;  /* 0x000000000000094d */ /* 0x002fea0003800000 */
[----:B------:R-:W-:Y:S02]  /*2a50*/  SHF.L.U32 R3, R3, 0x1f, RZ ;  /* 0x0000001f03037819 */ /* 0x000fe400000006ff */
[----:B------:R-:W-:-:S07]  /*2a60*/  MOV R0, UR4 ;  /* 0x0000000400007c02 */ /* 0x000fce0008000f00 */
.L_x_48:
[----:B-1----:R1:W2:Y:S02]  /*2a70*/  SYNCS.PHASECHK.TRANS64.TRYWAIT P0, [R0+URZ+0x80], R3 ;  /* 0x00008003000075a7 */ /* 0x0022a400080011ff */
[----:B--2---:R-:W-:Y:S05]  /*2a80*/  @!P0 NANOSLEEP.SYNCS 0x989680 ;  /* 0x009896800000895d */ /* 0x004fea0003900000 */
[----:B------:R-:W2:Y:S02]  /*2a90*/  @!P0 SYNCS.PHASECHK.TRANS64 P0, [R0+URZ+0x80], R3 ;  /* 0x00008003000085a7 */ /* 0x000ea400080010ff */
[----:B--2---:R-:W-:Y:S05]  /*2aa0*/  @P0 EXIT ;  /* 0x000000000000094d */ /* 0x004fea0003800000 */
[----:B------:R-:W-:Y:S05]  /*2ab0*/  BRA `(.L_x_48) ;  /* 0xfffffffc00ec7947 */ /* 0x000fea000383ffff */
.L_x_41:
[----:B------:R-:W-:-:S09]  /*2ac0*/  UISETP.NE.AND UP1, UPT, UR8, URZ, UPT ;  /* 0x000000ff0800728c */ /* 0x000fd2000bf25270 */
[----:B------:R-:W-:Y:S05]  /*2ad0*/  BRA.U UP1, `(.L_x_49) ;  /* 0x0000000d017c7547 */ /* 0x000fea000b800000 */
[----:B------:R-:W-:Y:S01]  /*2ae0*/  UMOV UR4, 0x40 ;  /* 0x0000004000047882 */ /* 0x000fe20000000000 */
[----:B------:R-:W-:Y:S01]  /*2af0*/  NOP ;  /* 0x0000000000007918 */ /* 0x000fe20000000000 */
[----:B------:R-:W-:Y:S01]  /*2b00*/  ULEA UR4, UR37, UR4, 0x18 ;  /* 0x0000000425047291 */ /* 0x000fe2000f8ec0ff */
[----:B------:R-:W-:Y:S02]  /*2b10*/  UMOV UR5, 0x400 ;  /* 0x0000040000057882 */ /* 0x000fe40000000000 */
[----:B------:R-:W-:-:S06]  /*2b20*/  ULEA UR37, UR37, UR5, 0x18 ;  /* 0x0000000525257291 */ /* 0x000fcc000f8ec0ff */
[----:B------:R-:W1:Y:S02]  /*2b30*/  LDS.U8 R0, [UR4+0x1c] ;  /* 0x00001c04ff007984 */ /* 0x000e640008000000 */
[----:B-1----:R-:W-:-:S13]  /*2b40*/  ISETP.NE.AND P0, PT, R0, RZ, PT ;  /* 0x000000ff0000720c */ /* 0x002fda0003f05270 */
[----:B------:R-:W-:Y:S05]  /*2b50*/  @P0 BRA `(.L_x_50) ;  /* 0x0000000000580947 */ /* 0x000fea0003800000 */
[----:B------:R-:W-:-:S13]  /*2b60*/  ELECT P0, URZ, PT ;  /* 0x0000000000ff782f */ /* 0x000fda0003800000 */
[----:B------:R-:W-:Y:S05]  /*2b70*/  @!P0 BRA `(.L_x_51) ;  /* 0x0000000000608947 */ /* 0x000fea0003800000 */
[----:B------:R-:W-:Y:S01]  /*2b80*/  UMOV UR5, 0x10 ;  /* 0x0000001000057882 */ /* 0x000fe20000000000 */
[----:B------:R-:W-:Y:S01]  /*2b90*/  HFMA2 R0, -RZ, RZ, 0, 5.9604644775390625e-08 ;  /* 0x00000001ff007431 */ /* 0x000fe200000001ff */
[----:B------:R-:W-:-:S03]  /*2ba0*/  MOV R2, 0xffff ;  /* 0x0000ffff00027802 */ /* 0x000fc60000000f00 */
[----:B------:R-:W-:Y:S04]  /*2bb0*/  DEPBAR.LE SB1, 0x36 ;  /* 0x00009d800000791a */ /* 0x000fe80000000000 */
[----:B------:R-:W1:Y:S02]  /*2bc0*/  UTCATOMSWS.FIND_AND_SET.ALIGN UP0, UR5, UR5 ;  /* 0x00000005000575e3 */ /* 0x000e640008000800 */
[----:B-1----:R-:W-:Y:S01]  /*2bd0*/  MOV R3, UR5 ;  /* 0x0000000500037c02 */ /* 0x002fe20008000f00 */
[----:B------:R-:W-:Y:S06]  /*2be0*/  BRA.U UP0, `(.L_x_52) ;  /* 0x0000000100187547 */ /* 0x000fec000b800000 */
.L_x_53:
[----:B------:R-:W-:Y:S05]  /*2bf0*/  NANOSLEEP 0x64 ;  /* 0x000000640000795d */ /* 0x000fea0003800000 */
[----:B------:R-:W-:-:S05]  /*2c00*/  UMOV UR5, 0x10 ;  /* 0x0000001000057882 */ /* 0x000fca0000000000 */
[----:B------:R-:W-:Y:S04]  /*2c10*/  DEPBAR.LE SB1, 0x36 ;  /* 0x00009d800000791a */ /* 0x000fe80000000000 */
[----:B------:R-:W1:Y:S02]  /*2c20*/  UTCATOMSWS.FIND_AND_SET.ALIGN UP0, UR5, UR5 ;  /* 0x00000005000575e3 */ /* 0x000e640008000800 */
[----:B-1----:R-:W-:Y:S01]  /*2c30*/  MOV R3, UR5 ;  /* 0x0000000500037c02 */ /* 0x002fe20008000f00 */
[----:B------:R-:W-:Y:S05]  /*2c40*/  BRA.U !UP0, `(.L_x_53) ;  /* 0xfffffffd08e87547 */ /* 0x000fea000b83ffff */
.L_x_52:
[-C--:B------:R-:W-:Y:S02]  /*2c50*/  SHF.L.U32 R2, R2, R3.reuse, RZ ;  /* 0x0000000302027219 */ /* 0x080fe400000006ff */
[----:B------:R-:W-:Y:S01]  /*2c60*/  SHF.L.U32 R0, R0, R3, RZ ;  /* 0x0000000300007219 */ /* 0x000fe200000006ff */
[----:B------:R-:W-:Y:S02]  /*2c70*/  IMAD.SHL.U32 R3, R3, 0x20, RZ ;  /* 0x0000002003037824 */ /* 0x000fe400078e00ff */
[----:B------:R1:W-:Y:S04]  /*2c80*/  ATOMS.OR RZ, [UR4+0x14], R2 ;  /* 0x00001402ffff798c */ /* 0x0003e8000b000004 */
[----:B------:R1:W-:Y:S04]  /*2c90*/  ATOMS.OR RZ, [UR4+0x18], R0 ;  /* 0x00001800ffff798c */ /* 0x0003e8000b000004 */
[----:B------:R1:W-:Y:S01]  /*2ca0*/  STS [UR37+0x120], R3 ;  /* 0x00012003ff007988 */ /* 0x0003e20008000825 */
[----:B------:R-:W-:Y:S05]  /*2cb0*/  BRA `(.L_x_51) ;  /* 0x0000000000107947 */ /* 0x000fea0003800000 */
.L_x_50:
[----:B------:R-:W-:Y:S02]  /*2cc0*/  MOV R0, 0xffffffff ;  /* 0xffffffff00007802 */ /* 0x000fe40000000f00 */
[----:B------:R-:W-:-:S03]  /*2cd0*/  MOV R2, 0x2d00 ;  /* 0x00002d0000027802 */ /* 0x000fc60000000f00 */
[----:B------:R1:W-:Y:S04]  /*2ce0*/  STS [UR37+0x120], R0 ;  /* 0x00012000ff007988 */ /* 0x0003e80008000825 */
[----:B-1-3-5:R-:W-:Y:S05]  /*2cf0*/  CALL.REL.NOINC `($__internal_1_$__cuda_sm10x_tcgen05_guardrail_trap_phase_invalid_during_alloc) ;  /* 0x0000004400487944 */ /* 0x02afea0003c00000 */
.L_x_51:
[----:B------:R-:W-:Y:S05]  /*2d00*/  WARPSYNC.ALL ;  /* 0x0000000000007948 */ /* 0x000fea0003800000 */
[----:B------:R-:W2:Y:S01]  /*2d10*/  S2UR UR6, SR_CgaCtaId ;  /* 0x00000000000679c3 */ /* 0x000ea20000008800 */
[----:B------:R-:W-:Y:S01]  /*2d20*/  UMOV UR4, 0x400 ;  /* 0x0000040000047882 */ /* 0x000fe20000000000 */
[----:B------:R-:W-:-:S06]  /*2d30*/  NOP ;  /* 0x0000000000007918 */ /* 0x000fcc0000000000 */
[----:B------:R-:W-:Y:S06]  /*2d40*/  BAR.ARV 0x6, 0xa0 ;  /* 0x0182800000007b1d */ /* 0x000fec0000002000 */
[----:B------:R-:W4:Y:S01]  /*2d50*/  LDCU UR7, c[0x0][0x38c] ;  /* 0x00007180ff0777ac */ /* 0x000f220008000800 */
[----:B------:R-:W-:Y:S01]  /*2d60*/  IMAD.MOV.U32 R11, RZ, RZ, 0x1 ;  /* 0x00000001ff0b7424 */ /* 0x000fe200078e00ff */
[----:B------:R-:W-:Y:S01]  /*2d70*/  CS2R R8, SRZ ;  /* 0x0000000000087805 */ /* 0x000fe2000001ff00 */
[----:B------:R-:W-:Y:S01]  /*2d80*/  IMAD.MOV.U32 R10, RZ, RZ, RZ ;  /* 0x000000ffff0a7224 */ /* 0x000fe200078e00ff */
[----:B------:R-:W-:Y:S01]  /*2d90*/  UMOV UR18, URZ ;  /* 0x000000ff00127c82 */ /* 0x000fe20008000000 */
[----:B------:R-:W-:Y:S01]  /*2da0*/  UMOV UR17, URZ ;  /* 0x000000ff00117c82 */ /* 0x000fe20008000000 */
[----:B------:R-:W-:Y:S01]  /*2db0*/  UMOV UR22, 0x0 ;  /* 0x0000000000167882 */ /* 0x000fe20000000000 */
[----:B------:R-:W-:Y:S01]  /*2dc0*/  UMOV UR23, 0x8100010 ;  /* 0x0810001000177882 */ /* 0x000fe20000000000 */
[----:B------:R-:W-:Y:S01]  /*2dd0*/  UMOV UR20, 0x0 ;  /* 0x0000000000147882 */ /* 0x000fe20000000000 */
[----:B------:R-:W-:Y:S01]  /*2de0*/  UMOV UR21, 0x8100010 ;  /* 0x0810001000157882 */ /* 0x000fe20000000000 */
[----:B--2---:R-:W-:Y:S01]  /*2df0*/  ULEA UR6, UR6, UR4, 0x18 ;  /* 0x0000000406067291 */ /* 0x004fe2000f8ec0ff */
[----:B------:R-:W2:Y:S03]  /*2e00*/  LDCU UR4, c[0x0][0x38c] ;  /* 0x00007180ff0477ac */ /* 0x000ea60008000800 */
[----:B------:R-:W-:-:S02]  /*2e10*/  UIADD3 UR11, UPT, UPT, UR6, 0x4400, URZ ;  /* 0x00004400060b7890 */ /* 0x000fc4000fffe0ff */
[----:B----4-:R-:W-:-:S03]  /*2e20*/  UIADD3 UR7, UPT, UPT, UR7, 0x3f, URZ ;  /* 0x0000003f07077890 */ /* 0x010fc6000fffe0ff */
[----:B-1----:R-:W1:Y:S01]  /*2e30*/  LDS R0, [UR6+0x120] ;  /* 0x00012006ff007984 */ /* 0x002e620008000800 */
[----:B------:R-:W-:Y:S02]  /*2e40*/  UIADD3 UR12, UPT, UPT, UR6, 0xe400, URZ ;  /* 0x0000e400060c7890 */ /* 0x000fe4000fffe0ff */
[----:B------:R-:W-:Y:S02]  /*2e50*/  USHF.R.S32.HI UR5, URZ, 0x1f, UR7 ;  /* 0x0000001fff057899 */ /* 0x000fe40008011407 */
[----:B------:R-:W-:Y:S02]  /*2e60*/  USHF.R.U32.HI UR11, URZ, 0x4, UR11 ;  /* 0x00000004ff0b7899 */ /* 0x000fe4000801160b */
[----:B------:R-:W-:Y:S02]  /*2e70*/  ULEA.HI UR5, UR5, UR7, URZ, 0x6 ;  /* 0x0000000705057291 */ /* 0x000fe4000f8f30ff */
[----:B------:R-:W-:Y:S02]  /*2e80*/  USHF.R.U32.HI UR12, URZ, 0x4, UR12 ;  /* 0x00000004ff0c7899 */ /* 0x000fe4000801160c */
[----:B------:R-:W-:-:S02]  /*2e90*/  USHF.R.S32.HI UR5, URZ, 0x6, UR5 ;  /* 0x00000006ff057899 */ /* 0x000fc40008011405 */
[----:B------:R-:W-:Y:S02]  /*2ea0*/  ULOP3.LUT UR11, UR11, 0x3fff, URZ, 0xc0, !UPT ;  /* 0x00003fff0b0b7892 */ /* 0x000fe4000f8ec0ff */
[----:B------:R-:W-:Y:S02]  /*2eb0*/  UISETP.LT.AND UP0, UPT, UR5, 0x1, UPT ;  /* 0x000000010500788c */ /* 0x000fe4000bf01270 */
[----:B------:R-:W-:Y:S02]  /*2ec0*/  ULOP3.LUT UR12, UR12, 0x3fff, URZ, 0xc0, !UPT ;  /* 0x00003fff0c0c7892 */ /* 0x000fe4000f8ec0ff */
[----:B------:R-:W-:Y:S02]  /*2ed0*/  USEL UR10, UR5, 0x1, !UP0 ;  /* 0x00000001050a7887 */ /* 0x000fe4000c000000 */
[----:B------:R-:W-:Y:S02]  /*2ee0*/  ULOP3.LUT UR11, UR11, 0x10000, URZ, 0xfc, !UPT ;  /* 0x000100000b0b7892 */ /* 0x000fe4000f8efcff */
[----:B------:R-:W-:-:S02]  /*2ef0*/  ULOP3.LUT UR12, UR12, 0x10000, URZ, 0xfc, !UPT ;  /* 0x000100000c0c7892 */ /* 0x000fc4000f8efcff */
[----:B------:R-:W-:Y:S02]  /*2f00*/  UIADD3 UR10, UPT, UPT, -UR10, URZ, URZ ;  /* 0x000000ff0a0a7290 */ /* 0x000fe4000fffe1ff */
[----:B--2---:R-:W-:Y:S01]  /*2f10*/  UISETP.GE.AND UP3, UPT, UR4, 0x1, UPT ;  /* 0x000000010400788c */ /* 0x004fe2000bf66270 */
[----:B-1----:R-:W-:-:S15]  /*2f20*/  R2UR UR19, R0 ;  /* 0x00000000001372ca */ /* 0x002fde00000e0000 */
.L_x_60:
[----:B------:R-:W-:Y:S02]  /*2f30*/  LEA R0, R10, UR6, 0x3 ;  /* 0x000000060a007c11 */ /* 0x000fe4000f8e18ff */
[----:B------:R-:W-:Y:S02]  /*2f40*/  SHF.L.U32 R5, R9, 0x1f, RZ ;  /* 0x0000001f09057819 */ /* 0x000fe400000006ff */
[----:B------:R-:W-:Y:S01]  /*2f50*/  PLOP3.LUT P0, PT, PT, PT, UP3, 0x80, 0x8 ;  /* 0x000000000008781c */ /* 0x000fe20003f0f038 */
[----:B------:R-:W-:Y:S01]  /*2f60*/  VIADD R3, R0, 0x80 ;  /* 0x0000008000037836 */ /* 0x000fe20000000000 */
[----:B-1----:R-:W1:Y:S02]  /*2f70*/  SYNCS.PHASECHK.TRANS64.TRYWAIT P1, [R0+URZ+0x70], R5 ;  /* 0x00007005000075a7 */ /* 0x002e6400080211ff */
[----:B-1--4-:R-:W-:Y:S09]  /*2f80*/  @!P1 BRA `(.L_x_54) ;  /* 0x0000003c00709947 */ /* 0x012ff20003800000 */
.L_x_113:
[----:B------:R-:W-:Y:S01]  /*2f90*/  LEA R4, R10, UR6, 0x4 ;  /* 0x000000060a047c11 */ /* 0x000fe2000f8e20ff */
[----:B------:R-:W-:Y:S01]  /*2fa0*/  @UP3 ULEA UR4, UR17, UR6, 0x3 ;  /* 0x0000000611043291 */ /* 0x000fe2000f8e18ff */
[----:B------:R-:W-:Y:S01]  /*2fb0*/  PLOP3.LUT P2, PT, PT, PT, PT, 0x80, 0x8 ;  /* 0x000000000008781c */ /* 0x000fe20003f4f070 */
[----:B------:R-:W-:Y:S01]  /*2fc0*/  ULEA UR8, UR18, UR6, 0x3 ;  /* 0x0000000612087291 */ /* 0x000fe2000f8e18ff */
[----:B------:R-:W-:Y:S01]  /*2fd0*/  PRMT R3, RZ, 0x654, R3 ;  /* 0x00000654ff037816 */ /* 0x000fe20000000003 */
[----:B------:R-:W-:Y:S01]  /*2fe0*/  ULEA UR9, UR18, UR19, 0x6 ;  /* 0x0000001312097291 */ /* 0x000fe2000f8e30ff */
[----:B-1----:R-:W1:Y:S01]  /*2ff0*/  LDS.128 R4, [R4+0x100] ;  /* 0x0001000004047984 */ /* 0x002e620000000c00 */
[----:B------:R-:W-:Y:S02]  /*3000*/  @P0 SHF.L.U32 R2, R8, 0x1f, RZ ;  /* 0x0000001f08020819 */ /* 0x000fe400000006ff */
[----:B------:R-:W-:Y:S01]  /*3010*/  SHF.L.U32 R0, R11, 0x1f, RZ ;  /* 0x0000001f0b007819 */ /* 0x000fe200000006ff */
[----:B------:R-:W-:Y:S01]  /*3020*/  @!PT LDS RZ, [RZ] ;  /* 0x00000000fffff984 */ /* 0x000fe20000000800 */
[----:B------:R-:W-:Y:S01]  /*3030*/  @!PT LDS RZ, [RZ] ;  /* 0x00000000fffff984 */ /* 0x000fe20000000800 */
[----:B------:R-:W-:Y:S01]  /*3040*/  @!PT LDS RZ, [RZ] ;  /* 0x00000000fffff984 */ /* 0x000fe20000000800 */
[----:B------:R-:W-:Y:S01]  /*3050*/  @!PT LDS RZ, [RZ] ;  /* 0x00000000fffff984 */ /* 0x000fe20000000800 */
[----:B------:R2:W-:Y:S06]  /*3060*/  MEMBAR.ALL.CTA ;  /* 0x0000000000007992 */ /* 0x0005ec0000008000 */
[----:B--2---:R-:W2:Y:S02]  /*3070*/  FENCE.VIEW.ASYNC.S ;  /* 0x00000000000073c6 */ /* 0x004ea40000000000 */
[----:B--2---:R2:W-:Y:S01]  /*3080*/  SYNCS.ARRIVE.TRANS64.RED.A1T0 RZ, [R3+URZ], RZ ;  /* 0x000000ff03ff79a7 */ /* 0x0045e200081004ff */
[----:B------:R2:W4:Y:S01]  /*3090*/  @P0 SYNCS.PHASECHK.TRANS64.TRYWAIT P2, [UR4], R2 ;  /* 0x00000002ff0005a7 */ /* 0x0005220008041104 */
[----:B-1----:R-:W-:Y:S01]  /*30a0*/  LOP3.LUT P1, RZ, R6, 0x1, RZ, 0xc0, !PT ;  /* 0x0000000106ff7812 */ /* 0x002fe2000782c0ff */
[----:B------:R-:W1:Y:S02]  /*30b0*/  SYNCS.PHASECHK.TRANS64.TRYWAIT P0, [UR8+0xb0], R0 ;  /* 0x0000b000ff0075a7 */ /* 0x000e640008001108 */
[----:B-12-4-:R-:W-:Y:S10]  /*30c0*/  @!P0 BRA `(.L_x_55) ;  /* 0x0000003c00348947 */ /* 0x016ff40003800000 */
.L_x_115:
[----:B------:R-:W-:Y:S01]  /*30d0*/  IADD3 R10, PT, PT, R10, 0x1, RZ ;  /* 0x000000010a0a7810 */ /* 0x000fe20007ffe0ff */
[----:B------:R-:W-:Y:S06]  /*30e0*/  BRA.U !UP3, `(.L_x_56) ;  /* 0x000000010b987547 */ /* 0x000fec000b800000 */
[----:B------:R-:W-:Y:S01]  /*30f0*/  UPLOP3.LUT UP4, UPT, UPT, UPT, UPT, 0x40, 0x4 ;  /* 0x000000000004789c */ /* 0x000fe20003f8e870 */
[----:B------:R-:W-:Y:S01]  /*3100*/  UMOV UR16, UR10 ;  /* 0x0000000a00107c82 */ /* 0x000fe20008000000 */
[----:B------:R-:W-:Y:S01]  /*3110*/  UMOV UR15, UR5 ;  /* 0x00000005000f7c82 */ /* 0x000fe20008000000 */
[----:B------:R-:W-:-:S08]  /*3120*/  UMOV UR14, UR17 ;  /* 0x00000011000e7c82 */ /* 0x000fd00008000000 */
.L_x_59:
[----:B------:R-:W-:Y:S02]  /*3130*/  UIADD3 UR16, UPT, UPT, UR16, 0x1, URZ ;  /* 0x0000000110107890 */ /* 0x000fe4000fffe0ff */
[----:B--2---:R-:W-:Y:S02]  /*3140*/  ULEA UR7, UR14, UR6, 0x3 ;  /* 0x000000060e077291 */ /* 0x004fe4000f8e18ff */
[----:B------:R-:W-:Y:S01]  /*3150*/  UISETP.NE.AND UP0, UPT, UR16, URZ, UPT ;  /* 0x000000ff1000728c */ /* 0x000fe2000bf05270 */
[----:B----4-:R-:W-:Y:S10]  /*3160*/  @P2 BRA `(.L_x_57) ;  /* 0x00000000000c2947 */ /* 0x010ff40003800000 */
[----:B-1----:R-:W-:Y:S04]  /*3170*/  SHF.L.U32 R3, R8, 0x1f, RZ ;  /* 0x0000001f08037819 */ /* 0x002fe800000006ff */
[----:B------:R-:W1:Y:S02]  /*3180*/  SYNCS.PHASECHK.TRANS64.TRYWAIT P0, [UR7], R3 ;  /* 0x00000003ff0075a7 */ /* 0x000e640008001107 */
[----:B-1----:R-:W-:Y:S05]  /*3190*/  @!P0 BRA `(.L_x_58) ;  /* 0x0000003c00188947 */ /* 0x002fea0003800000 */
.L_x_57:
[----:B------:R-:W-:Y:S01]  /*31a0*/  UISETP.NE.AND UP1, UPT, UR15, 0x1, UPT ;  /* 0x000000010f00788c */ /* 0x000fe2000bf25270 */
[----:B------:R-:W-:Y:S01]  /*31b0*/  PLOP3.LUT P2, PT, PT, PT, PT, 0x80, 0x8 ;  /* 0x000000000008781c */ /* 0x000fe20003f4f070 */
[----:B------:R-:W-:Y:S02]  /*31c0*/  UIADD3 UR17, UPT, UPT, UR14, 0x1, URZ ;  /* 0x000000010e117890 */ /* 0x000fe4000fffe0ff */
[----:B------:R-:W-:Y:S02]  /*31d0*/  ULEA UR24, UR14, UR12, 0x8 ;  /* 0x0000000c0e187291 */ /* 0x000fe4000f8e40ff */
[----:B------:R-:W-:Y:S01]  /*31e0*/  UISETP.NE.AND UP2, UPT, UR17, 0x5, UPT ;  /* 0x000000051100788c */ /* 0x000fe2000bf45270 */
[----:B------:R-:W-:Y:S01]  /*31f0*/  PLOP3.LUT P0, PT, PT, PT, UP1, 0x80, 0x8 ;  /* 0x000000000008781c */ /* 0x000fe20003f0f018 */
[----:B------:R-:W-:Y:S02]  /*3200*/  ULEA UR26, UR14, UR11, 0x9 ;  /* 0x0000000b0e1a7291 */ /* 0x000fe4000f8e48ff */
[----:B------:R-:W-:Y:S02]  /*3210*/  USEL UR13, URZ, 0x1, UP2 ;  /* 0x00000001ff0d7887 */ /* 0x000fe40009000000 */
[----:B------:R-:W-:Y:S02]  /*3220*/  USEL UR17, UR17, URZ, UP2 ;  /* 0x000000ff11117287 */ /* 0x000fe40009000000 */
[----:B------:R-:W-:Y:S02]  /*3230*/  UIADD3 UR30, UPT, UPT, UR24, 0x2, URZ ;  /* 0x00000002181e7890 */ /* 0x000fe4000fffe0ff */
[----:B------:R-:W-:Y:S01]  /*3240*/  @UP1 ULEA UR4, UR17, UR6, 0x3 ;  /* 0x0000000611041291 */ /* 0x000fe2000f8e18ff */
[----:B------:R-:W-:Y:S01]  /*3250*/  LOP3.LUT R8, R8, UR13, RZ, 0x3c, !PT ;  /* 0x0000000d08087c12 */ /* 0x000fe2000f8e3cff */
[----:B------:R-:W-:Y:S02]  /*3260*/  UIADD3 UR28, UPT, UPT, UR26, 0x2, URZ ;  /* 0x000000021a1c7890 */ /* 0x000fe4000fffe0ff */
[----:B------:R-:W-:Y:S01]  /*3270*/  UIADD3 UR7, UPT, UPT, UR7, 0x28, URZ ;  /* 0x0000002807077890 */ /* 0x000fe2000fffe0ff */
[----:B-1----:R-:W-:Y:S01]  /*3280*/  @P0 SHF.L.U32 R0, R8, 0x1f, RZ ;  /* 0x0000001f08000819 */ /* 0x002fe200000006ff */
[----:B------:R-:W-:Y:S01]  /*3290*/  UMOV UR25, 0x80004020 ;  /* 0x8000402000197882 */ /* 0x000fe20000000000 */
[----:B------:R-:W-:Y:S01]  /*32a0*/  UMOV UR27, 0x80004020 ;  /* 0x80004020001b7882 */ /* 0x000fe20000000000 */
[----:B------:R-:W-:Y:S01]  /*32b0*/  UMOV UR31, 0x80004020 ;  /* 0x80004020001f7882 */ /* 0x000fe20000000000 */
[----:B------:R2:W4:Y:S01]  /*32c0*/  @P0 SYNCS.PHASECHK.TRANS64.TRYWAIT P2, [UR4], R0 ;  /* 0x00000000ff0005a7 */ /* 0x0005220008041104 */
[----:B------:R-:W-:Y:S01]  /*32d0*/  UIADD3 UR15, UPT, UPT, UR15, -0x1, URZ ;  /* 0xffffffff0f0f7890 */ /* 0x000fe2000fffe0ff */
[----:B------:R2:W-:Y:S01]  /*32e0*/  UTCQMMA gdesc[UR26], gdesc[UR24], tmem[UR9], tmem[UR22], idesc[UR23], UP4 ;  /* 0x00ff16181a0075ea */ /* 0x0005e2000a000309 */
[----:B------:R-:W-:Y:S01]  /*32f0*/  UPLOP3.LUT UP4, UPT, UPT, UPT, UPT, 0x80, 0x8 ;  /* 0x000000000008789c */ /* 0x000fe20003f8f070 */
[----:B------:R-:W-:Y:S01]  /*3300*/  UMOV UR29, 0x80004020 ;  /* 0x80004020001d7882 */ /* 0x000fe20000000000 */
[----:B------:R-:W-:Y:S01]  /*3310*/  UMOV UR14, UR17 ;  /* 0x00000011000e7c82 */ /* 0x000fe20008000000 */
[----:B------:R2:W-:Y:S01]  /*3320*/  UTCQMMA gdesc[UR28], gdesc[UR30], tmem[UR9], tmem[UR20], idesc[UR21], UPT ;  /* 0x00ff141e1c0075ea */ /* 0x0005e2000b800309 */
[----:B------:R2:W-:Y:S01]  /*3330*/  UTCBAR [UR7], URZ ;  /* 0x000000ff070073e9 */ /* 0x0005e200080000ff */
[----:B------:R-:W-:Y:S06]  /*3340*/  BRA.U UP0, `(.L_x_59) ;  /* 0xfffffffd00787547 */ /* 0x000fec000b83ffff */
.L_x_56:
[----:B------:R-:W-:Y:S01]  /*3350*/  UIADD3 UR18, UPT, UPT, UR18, 0x1, URZ ;  /* 0x0000000112127890 */ /* 0x000fe2000fffe0ff */
[C---:B------:R-:W-:Y:S01]  /*3360*/  ISETP.NE.AND P0, PT, R10.reuse, 0x2, PT ;  /* 0x000000020a00780c */ /* 0x040fe20003f05270 */
[----:B------:R-:W-:Y:S02]  /*3370*/  UIADD3 UR8, UPT, UPT, UR8, 0x90, URZ ;  /* 0x0000009008087890 */ /* 0x000fe4000fffe0ff */
[----:B------:R-:W-:Y:S01]  /*3380*/  UISETP.NE.AND UP0, UPT, UR18, 0x4, UPT ;  /* 0x000000041200788c */ /* 0x000fe2000bf05270 */
[----:B-12---:R-:W-:Y:S02]  /*3390*/  SEL R0, RZ, 0x1, P0 ;  /* 0x00000001ff007807 */ /* 0x006fe40000000000 */
[----:B------:R-:W-:Y:S01]  /*33a0*/  SEL R10, R10, RZ, P0 ;  /* 0x000000ff0a0a7207 */ /* 0x000fe20000000000 */
[----:B------:R-:W-:Y:S01]  /*33b0*/  USEL UR4, URZ, 0x1, UP0 ;  /* 0x00000001ff047887 */ /* 0x000fe20008000000 */
[----:B------:R-:W-:Y:S01]  /*33c0*/  LOP3.LUT R9, R9, R0, RZ, 0x3c, !PT ;  /* 0x0000000009097212 */ /* 0x000fe200078e3cff */
[----:B------:R-:W-:Y:S01]  /*33d0*/  USEL UR18, UR18, URZ, UP0 ;  /* 0x000000ff12127287 */ /* 0x000fe20008000000 */
[----:B------:R1:W-:Y:S03]  /*33e0*/  UTCBAR [UR8], URZ ;  /* 0x000000ff080073e9 */ /* 0x0003e600080000ff */
[----:B------:R-:W-:Y:S01]  /*33f0*/  LOP3.LUT R11, R11, UR4, RZ, 0x3c, !PT ;  /* 0x000000040b0b7c12 */ /* 0x000fe2000f8e3cff */
[----:B------:R-:W-:Y:S07]  /*3400*/  @P1 BRA `(.L_x_60) ;  /* 0xfffffff800c81947 */ /* 0x000fee000383ffff */
[----:B------:R-:W2:Y:S01]  /*3410*/  S2UR UR4, SR_CgaCtaId ;  /* 0x00000000000479c3 */ /* 0x000ea20000008800 */
[----:B------:R-:W-:Y:S01]  /*3420*/  ELECT P0, URZ, PT ;  /* 0x0000000000ff782f */ /* 0x000fe20003800000 */
[----:B------:R-:W-:Y:S01]  /*3430*/  IMAD.MOV.U32 R0, RZ, RZ, 0x1 ;  /* 0x00000001ff007424 */ /* 0x000fe200078e00ff */
[----:B------:R-:W-:Y:S01]  /*3440*/  UIADD3 UR6, UPT, UPT, UR6, 0xb0, URZ ;  /* 0x000000b006067890 */ /* 0x000fe2000fffe0ff */
[----:B------:R-:W-:Y:S01]  /*3450*/  SHF.L.U32 R3, R11, 0x1f, RZ ;  /* 0x0000001f0b037819 */ /* 0x000fe200000006ff */
[----:B------:R-:W-:-:S03]  /*3460*/  UMOV UR5, 0x40 ;  /* 0x0000004000057882 */ /* 0x000fc60000000000 */
[----:B------:R-:W-:Y:S01]  /*3470*/  UVIRTCOUNT.DEALLOC.SMPOOL 0x80 ;  /* 0x000000800000784c */ /* 0x000fe20000000000 */
[----:B--2---:R-:W-:Y:S02]  /*3480*/  ULEA UR4, UR4, UR5, 0x18 ;  /* 0x0000000504047291 */ /* 0x004fe4000f8ec0ff */
[----:B------:R-:W-:-:S07]  /*3490*/  ULEA UR5, UR18, UR6, 0x3 ;  /* 0x0000000612057291 */ /* 0x000fce000f8e18ff */
[----:B------:R2:W-:Y:S02]  /*34a0*/  @P0 STS.U8 [UR4+0x1c], R0 ;  /* 0x00001c00ff000988 */ /* 0x0005e40008000004 */
[----:B------:R-:W3:Y:S02]  /*34b0*/  SYNCS.PHASECHK.TRANS64.TRYWAIT P0, [UR5], R3 ;  /* 0x00000003ff0075a7 */ /* 0x000ee40008001105 */
[----:B--23--:R-:W-:Y:S05]  /*34c0*/  @!P0 BRA `(.L_x_61) ;  /* 0x0000003800648947 */ /* 0x00cfea0003800000 */
.L_x_118:
[----:B------:R-:W-:-:S04]  /*34d0*/  UIADD3 UR7, UPT, UPT, UR18, 0x1, URZ ;  /* 0x0000000112077890 */ /* 0x000fc8000fffe0ff */
[----:B------:R-:W-:-:S04]  /*34e0*/  UISETP.NE.AND UP0, UPT, UR7, 0x4, UPT ;  /* 0x000000040700788c */ /* 0x000fc8000bf05270 */
[----:B-1----:R-:W-:Y:S02]  /*34f0*/  USEL UR8, URZ, 0x1, UP0 ;  /* 0x00000001ff087887 */ /* 0x002fe40008000000 */
[----:B------:R-:W-:-:S04]  /*3500*/  USEL UR7, UR7, URZ, UP0 ;  /* 0x000000ff07077287 */ /* 0x000fc80008000000 */
[----:B------:R-:W-:Y:S01]  /*3510*/  ULEA UR5, UR7, UR6, 0x3 ;  /* 0x0000000607057291 */ /* 0x000fe2000f8e18ff */
[----:B------:R-:W-:-:S04]  /*3520*/  LOP3.LUT R2, R11, UR8, RZ, 0x3c, !PT ;  /* 0x000000080b027c12 */ /* 0x000fc8000f8e3cff */
[----:B--2---:R-:W-:-:S04]  /*3530*/  SHF.L.U32 R3, R2, 0x1f, RZ ;  /* 0x0000001f02037819 */ /* 0x004fc800000006ff */
[----:B------:R-:W1:Y:S02]  /*3540*/  SYNCS.PHASECHK.TRANS64.TRYWAIT P0, [UR5], R3 ;  /* 0x00000003ff0075a7 */ /* 0x000e640008001105 */
[----:B-1----:R-:W-:Y:S05]  /*3550*/  @!P0 BRA `(.L_x_62) ;  /* 0x0000003800588947 */ /* 0x002fea0003800000 */
.L_x_120:
        /* <DEDUP_REMOVED lines=9> */
.L_x_122:
[----:B------:R-:W-:-:S04]  /*35f0*/  UIADD3 UR7, UPT, UPT, UR7, 0x1, URZ ;  /* 0x0000000107077890 */ /* 0x000fc8000fffe0ff */
[----:B------:R-:W-:-:S04]  /*3600*/  UISETP.NE.AND UP0, UPT, UR7, 0x4, UPT ;  /* 0x000000040700788c */ /* 0x000fc8000bf05270 */
[----:B------:R-:W-:Y:S02]  /*3610*/  USEL UR5, URZ, 0x1, UP0 ;  /* 0x00000001ff057887 */ /* 0x000fe40008000000 */
[----:B------:R-:W-:-:S04]  /*3620*/  USEL UR7, UR7, URZ, UP0 ;  /* 0x000000ff07077287 */ /* 0x000fc80008000000 */
[----:B------:R-:W-:Y:S01]  /*3630*/  ULEA UR7, UR7, UR6, 0x3 ;  /* 0x0000000607077291 */ /* 0x000fe2000f8e18ff */
[----:B-1----:R-:W-:-:S04]  /*3640*/  LOP3.LUT R3, R2, UR5, RZ, 0x3c, !PT ;  /* 0x0000000502037c12 */ /* 0x002fc8000f8e3cff */
[----:B------:R-:W-:-:S04]  /*3650*/  SHF.L.U32 R3, R3, 0x1f, RZ ;  /* 0x0000001f03037819 */ /* 0x000fc800000006ff */
[----:B------:R-:W1:Y:S02]  /*3660*/  SYNCS.PHASECHK.TRANS64.TRYWAIT P0, [UR7], R3 ;  /* 0x00000003ff0075a7 */ /* 0x000e640008001107 */
[----:B-1----:R-:W-:Y:S05]  /*3670*/  @!P0 BRA `(.L_x_64) ;  /* 0x0000003800408947 */ /* 0x002fea0003800000 */
.L_x_124:
[----:B------:R-:W-:Y:S01]  /*3680*/  NOP ;  /* 0x0000000000007918 */ /* 0x000fe20000000000 */
[----:B-1----:R-:W1:Y:S01]  /*3690*/  LDS R0, [UR4+0x14] ;  /* 0x00001404ff007984 */ /* 0x002e620008000800 */
[----:B------:R-:W-:Y:S01]  /*36a0*/  ULOP3.LUT UR6, UR19, 0xffff, URZ, 0xc0, !UPT ;  /* 0x0000ffff13067892 */ /* 0x000fe2000f8ec0ff */
[----:B------:R-:W-:Y:S01]  /*36b0*/  UMOV UR8, 0xffff ;  /* 0x0000ffff00087882 */ /* 0x000fe20000000000 */
[----:B------:R-:W-:Y:S02]  /*36c0*/  UMOV UR5, 0x1 ;  /* 0x0000000100057882 */ /* 0x000fe40000000000 */
[----:B------:R-:W-:-:S04]  /*36d0*/  USHF.R.U32.HI UR6, URZ, 0x5, UR6 ;  /* 0x00000005ff067899 */ /* 0x000fc80008011606 */
[----:B------:R-:W-:Y:S02]  /*36e0*/  USHF.L.U32 UR8, UR8, UR6, URZ ;  /* 0x0000000608087299 */ /* 0x000fe400080006ff */
[----:B------:R-:W-:-:S04]  /*36f0*/  USHF.L.U32 UR5, UR5, UR6, URZ ;  /* 0x0000000605057299 */ /* 0x000fc800080006ff */
[----:B-1----:R-:W-:-:S04]  /*3700*/  LOP3.LUT R0, R0, UR8, RZ, 0xc0, !PT ;  /* 0x0000000800007c12 */ /* 0x002fc8000f8ec0ff */
[----:B------:R-:W-:-:S13]  /*3710*/  ISETP.NE.AND P0, PT, R0, UR8, PT ;  /* 0x0000000800007c0c */ /* 0x000fda000bf05270 */
[----:B------:R-:W-:Y:S05]  /*3720*/  @P0 BRA `(.L_x_65) ;  /* 0x0000000000580947 */ /* 0x000fea0003800000 */
[----:B------:R-:W1:Y:S02]  /*3730*/  LDS R0, [UR4+0x18] ;  /* 0x00001804ff007984 */ /* 0x000e640008000800 */
[----:B-1----:R-:W-:-:S04]  /*3740*/  LOP3.LUT R0, R0, UR5, RZ, 0xc0, !PT ;  /* 0x0000000500007c12 */ /* 0x002fc8000f8ec0ff */
[----:B------:R-:W-:-:S13]  /*3750*/  ISETP.NE.AND P0, PT, R0, UR5, PT ;  /* 0x0000000500007c0c */ /* 0x000fda000bf05270 */
[----:B------:R-:W-:Y:S05]  /*3760*/  @P0 BRA `(.L_x_66) ;  /* 0x00000000003c0947 */ /* 0x000fea0003800000 */
[----:B------:R-:W1:Y:S01]  /*3770*/  S2R R2, SR_LANEID ;  /* 0x0000000000027919 */ /* 0x000e620000000000 */
[----:B------:R-:W-:Y:S01]  /*3780*/  ULOP3.LUT UR8, URZ, UR8, URZ, 0x33, !UPT ;  /* 0x00000008ff087292 */ /* 0x000fe2000f8e33ff */
[----:B------:R-:W-:Y:S01]  /*3790*/  LOP3.LUT R4, RZ, UR5, RZ, 0x33, !PT ;  /* 0x00000005ff047c12 */ /* 0x000fe2000f8e33ff */
[----:B------:R-:W-:Y:S02]  /*37a0*/  VOTEU.ANY UR7, UPT, PT ;  /* 0x0000000000077886 */ /* 0x000fe400038e0100 */
[----:B------:R-:W-:Y:S01]  /*37b0*/  UFLO.U32 UR7, UR7 ;  /* 0x00000007000772bd */ /* 0x000fe200080e0000 */
[----:B------:R-:W2:Y:S01]  /*37c0*/  REDUX UR5, R4 ;  /* 0x00000000040573c4 */ /* 0x000ea20000000000 */
[----:B------:R-:W-:-:S06]  /*37d0*/  IMAD.U32 R0, RZ, RZ, UR8 ;  /* 0x00000008ff007e24 */ /* 0x000fcc000f8e00ff */
[----:B------:R3:W-:Y:S01]  /*37e0*/  UTCATOMSWS.AND URZ, UR8 ;  /* 0x0000000800ff79e3 */ /* 0x0007e20008000000 */
[----:B------:R-:W4:Y:S01]  /*37f0*/  REDUX UR6, R0 ;  /* 0x00000000000673c4 */ /* 0x000f220000000000 */
[----:B-1----:R-:W-:Y:S01]  /*3800*/  ISETP.EQ.U32.AND P0, PT, R2, UR7, PT ;  /* 0x0000000702007c0c */ /* 0x002fe2000bf02070 */
[----:B--2---:R-:W-:Y:S01]  /*3810*/  IMAD.U32 R2, RZ, RZ, UR5 ;  /* 0x00000005ff027e24 */ /* 0x004fe2000f8e00ff */
[----:B----4-:R-:W-:-:S11]  /*3820*/  MOV R3, UR6 ;  /* 0x0000000600037c02 */ /* 0x010fd60008000f00 */
[----:B------:R3:W-:Y:S04]  /*3830*/  @P0 ATOMS.AND RZ, [UR4+0x14], R3 ;  /* 0x00001403ffff098c */ /* 0x0007e8000a800004 */
[----:B------:R3:W-:Y:S01]  /*3840*/  @P0 ATOMS.AND RZ, [UR4+0x18], R2 ;  /* 0x00001802ffff098c */ /* 0x0007e2000a800004 */
[----:B------:R-:W-:Y:S05]  /*3850*/  BRA `(.L_x_67) ;  /* 0x0000000000147947 */ /* 0x000fea0003800000 */
.L_x_66:
[----:B------:R-:W-:Y:S02]  /*3860*/  MOV R2, 0x3880 ;  /* 0x0000388000027802 */ /* 0x000fe40000000f00 */
[----:B----45:R-:W-:Y:S05]  /*3870*/  CALL.REL.NOINC `($__internal_0_$__cuda_sm10x_tcgen05_guardrail_trap_col_being_dealloced_not_returned_by_alloc) ;  /* 0x00000038005c7944 */ /* 0x030fea0003c00000 */
[----:B------:R-:W-:Y:S05]  /*3880*/  BRA `(.L_x_67) ;  /* 0x0000000000087947 */ /* 0x000fea0003800000 */
.L_x_65:
[----:B------:R-:W-:Y:S02]  /*3890*/  MOV R2, 0x38b0 ;  /* 0x000038b000027802 */ /* 0x000fe40000000f00 */
[----:B----45:R-:W-:Y:S05]  /*38a0*/  CALL.REL.NOINC `($__internal_2_$__cuda_sm10x_tcgen05_guardrail_trap_unallocated_columns_being_dealloced) ;  /* 0x0000003800687944 */ /* 0x030fea0003c00000 */
.L_x_67:
[----:B------:R-:W-:Y:S01]  /*38b0*/  NOP ;  /* 0x0000000000007918 */ /* 0x000fe20000000000 */
[----:B---3--:R-:W-:Y:S05]  /*38c0*/  EXIT ;  /* 0x000000000000794d */ /* 0x008fea0003800000 */
.L_x_49:
[----:B------:R-:W-:-:S09]  /*38d0*/  UISETP.NE.OR UP2, UPT, UR8, 0x3, !UP2 ;  /* 0x000000030800788c */ /* 0x000fd2000d745670 */
[----:B------:R-:W-:Y:S05]  /*38e0*/  BRA.U UP2, `(.L_x_68) ;  /* 0x0000000902c87547 */ /* 0x000fea000b800000 */
[----:B------:R-:W1:Y:S01]  /*38f0*/  LDCU.64 UR6, c[0x0][0x888] ;  /* 0x00011100ff0677ac */ /* 0x000e620008000a00 */
[----:B------:R-:W2:Y:S01]  /*3900*/  LDC R0, c[0x0][0xb30] ;  /* 0x0002cc00ff007b82 */ /* 0x000ea20000000800 */
[----:B------:R-:W-:Y:S01]  /*3910*/  IMAD.MOV.U32 R30, RZ, RZ, 0x1 ;  /* 0x00000001ff1e7424 */ /* 0x000fe200078e00ff */
[----:B------:R-:W-:Y:S01]  /*3920*/  CS2R R28, SRZ ;  /* 0x00000000001c7805 */ /* 0x000fe2000001ff00 */
[----:B------:R-:W4:Y:S01]  /*3930*/  LDCU.64 UR4, c[0x0][0x890] ;  /* 0x00011200ff0477ac */ /* 0x000f220008000a00 */
[----:B------:R-:W-:Y:S01]  /*3940*/  IMAD.MOV.U32 R25, RZ, RZ, 0x2000 ;  /* 0x00002000ff197424 */ /* 0x000fe200078e00ff */
[----:B------:R-:W-:-:S03]  /*3950*/  UMOV UR8, 0x400 ;  /* 0x0000040000087882 */ /* 0x000fc60000000000 */
[----:B------:R-:W3:Y:S01]  /*3960*/  LDC R19, c[0x0][0x370] ;  /* 0x0000dc00ff137b82 */ /* 0x000ee20000000800 */
[----:B------:R-:W-:-:S07]  /*3970*/  UPLOP3.LUT UP1, UPT, UPT, UPT, UPT, 0x40, 0x4 ;  /* 0x000000000004789c */ /* 0x000fce0003f2e870 */
[----:B------:R-:W3:Y:S01]  /*3980*/  LDC R2, c[0x0][0xb0c] ;  /* 0x0002c300ff027b82 */ /* 0x000ee20000000800 */
[----:B-1----:R-:W-:Y:S02]  /*3990*/  UISETP.NE.U32.AND UP2, UPT, UR6, URZ, UPT ;  /* 0x000000ff0600728c */ /* 0x002fe4000bf45070 */
[----:B------:R-:W-:Y:S02]  /*39a0*/  ULEA UR6, UR37, UR8, 0x18 ;  /* 0x0000000825067291 */ /* 0x000fe4000f8ec0ff */
[----:B------:R-:W-:Y:S02]  /*39b0*/  UISETP.NE.AND.EX UP2, UPT, UR7, URZ, UPT, UP2 ;  /* 0x000000ff0700728c */ /* 0x000fe4000bf45320 */
[----:B------:R-:W-:Y:S01]  /*39c0*/  UIADD3 UR7, UPT, UPT, UR6, 0x50, URZ ;  /* 0x0000005006077890 */ /* 0x000fe2000fffe0ff */
[----:B------:R-:W1:Y:S01]  /*39d0*/  LDC R18, c[0x0][0xb20] ;  /* 0x0002c800ff127b82 */ /* 0x000e620000000800 */
[----:B----4-:R-:W-:Y:S01]  /*39e0*/  UISETP.NE.U32.AND UP3, UPT, UR4, URZ, UPT ;  /* 0x000000ff0400728c */ /* 0x010fe2000bf65070 */
[----:B--2---:R-:W-:Y:S01]  /*39f0*/  ISETP.NE.AND P1, PT, R0, 0x1, PT ;  /* 0x000000010000780c */ /* 0x004fe20003f25270 */
[----:B------:R-:W-:-:S02]  /*3a00*/  UPRMT UR37, UR37, 0x654, UR7 ;  /* 0x0000065425257896 */ /* 0x000fc40008000007 */
[----:B------:R-:W-:-:S03]  /*3a10*/  UISETP.NE.AND.EX UP3, UPT, UR5, URZ, UPT, UP3 ;  /* 0x000000ff0500728c */ /* 0x000fc6000bf65330 */
[----:B------:R-:W2:Y:S08]  /*3a20*/  LDC.64 R32, c[0x0][0x348] ;  /* 0x0000d200ff207b82 */ /* 0x000eb00000000a00 */
[----:B------:R-:W4:Y:S08]  /*3a30*/  LDC.64 R16, c[0x0][0xb10] ;  /* 0x0002c400ff107b82 */ /* 0x000f300000000a00 */
[----:B------:R-:W1:Y:S08]  /*3a40*/  LDC.64 R6, c[0x0][0xb18] ;  /* 0x0002c600ff067b82 */ /* 0x000e700000000a00 */
[----:B------:R-:W1:Y:S08]  /*3a50*/  LDC.64 R4, c[0x0][0xb28] ;  /* 0x0002ca00ff047b82 */ /* 0x000e700000000a00 */
[----:B---3--:R-:W1:Y:S02]  /*3a60*/  LDC R24, c[0x0][0x374] ;  /* 0x0000dd00ff187b82 */ /* 0x008e640000000800 */
.L_x_76:
[C---:B------:R-:W-:Y:S02]  /*3a70*/  LEA R0, R29.reuse, UR6, 0x3 ;  /* 0x000000061d007c11 */ /* 0x040fe4000f8e18ff */
[----:B------:R-:W-:Y:S02]  /*3a80*/  SHF.L.U32 R3, R28, 0x1f, RZ ;  /* 0x0000001f1c037819 */ /* 0x000fe400000006ff */
[----:B------:R-:W-:Y:S02]  /*3a90*/  LEA R20, R29, UR6, 0x4 ;  /* 0x000000061d147c11 */ /* 0x000fe4000f8e20ff */
[----:B---3--:R-:W3:Y:S02]  /*3aa0*/  SYNCS.PHASECHK.TRANS64.TRYWAIT P0, [R0+URZ+0x70], R3 ;  /* 0x00007003000075a7 */ /* 0x008ee400080011ff */
[----:B---3--:R-:W-:Y:S05]  /*3ab0*/  @!P0 BRA `(.L_x_69) ;  /* 0x0000003400488947 */ /* 0x008fea0003800000 */
.L_x_125:
[----:B------:R-:W-:Y:S01]  /*3ac0*/  ISETP.GE.AND P0, PT, R72, 0x1, PT ;  /* 0x000000014800780c */ /* 0x000fe20003f06270 */
[----:B------:R-:W1:Y:S01]  /*3ad0*/  LDS.128 R20, [R20+0x100] ;  /* 0x0001000014147984 */ /* 0x000e620000000c00 */
[----:B------:R-:W-:Y:S01]  /*3ae0*/  ISETP.NE.U32.AND P4, PT, RZ, UR4, PT ;  /* 0x00000004ff007c0c */ /* 0x000fe2000bf85070 */
[----:B---3--:R-:W-:Y:S01]  /*3af0*/  VIADD R0, R0, 0x80 ;  /* 0x0000008000007836 */ /* 0x008fe20000000000 */
[----:B------:R-:W-:Y:S02]  /*3b00*/  SHF.L.U32 R26, R30, 0x1f, RZ ;  /* 0x0000001f1e1a7819 */ /* 0x000fe400000006ff */
[----:B------:R-:W-:Y:S02]  /*3b10*/  ISETP.NE.AND.EX P4, PT, RZ, UR5, PT, P4 ;  /* 0x00000005ff007c0c */ /* 0x000fe4000bf85340 */
[----:B------:R-:W-:Y:S01]  /*3b20*/  PRMT R0, RZ, 0x654, R0 ;  /* 0x00000654ff007816 */ /* 0x000fe20000000000 */
[----:B------:R-:W-:Y:S01]  /*3b30*/  @!PT LDS RZ, [RZ] ;  /* 0x00000000fffff984 */ /* 0x000fe20000000800 */
[----:B------:R-:W-:Y:S01]  /*3b40*/  @!PT LDS RZ, [RZ] ;  /* 0x00000000fffff984 */ /* 0x000fe20000000800 */
[----:B------:R-:W-:Y:S01]  /*3b50*/  @!PT LDS RZ, [RZ] ;  /* 0x00000000fffff984 */ /* 0x000fe20000000800 */
[----:B------:R-:W-:Y:S01]  /*3b60*/  @!PT LDS RZ, [RZ] ;  /* 0x00000000fffff984 */ /* 0x000fe20000000800 */
[----:B------:R3:W-:Y:S06]  /*3b70*/  MEMBAR.ALL.CTA ;  /* 0x0000000000007992 */ /* 0x0007ec0000008000 */
[----:B---3--:R-:W3:Y:S02]  /*3b80*/  FENCE.VIEW.ASYNC.S ;  /* 0x00000000000073c6 */ /* 0x008ee40000000000 */
[----:B---3--:R3:W-:Y:S01]  /*3b90*/  SYNCS.ARRIVE.TRANS64.RED.A1T0 RZ, [R0+URZ], RZ ;  /* 0x000000ff00ff79a7 */ /* 0x0087e200081004ff */
[----:B-1----:R-:W-:Y:S11]  /*3ba0*/  LOP3.LUT P3, RZ, R22, 0x1, RZ, 0xc0, !PT ;  /* 0x0000000116ff7812 */ /* 0x002ff6000786c0ff */
[----:B------:R-:W-:Y:S02]  /*3bb0*/  @!UPT UIADD3 URZ, UPT, UPT, URZ, URZ, URZ ;  /* 0x000000fffffff290 */ /* 0x000fe4000fffe0ff */
[----:B------:R-:W-:Y:S02]  /*3bc0*/  @P3 MOV R13, R20 ;  /* 0x00000014000d3202 */ /* 0x000fe40000000f00 */
[----:B------:R-:W-:Y:S01]  /*3bd0*/  @P3 LOP3.LUT R8, R21, 0xffff, RZ, 0xc0, !PT ;  /* 0x0000ffff15083812 */ /* 0x000fe200078ec0ff */
[----:B---3--:R-:W-:Y:S06]  /*3be0*/  @!P0 BRA `(.L_x_70) ;  /* 0x0000000000a48947 */ /* 0x008fec0003800000 */
[----:B------:R-:W-:Y:S01]  /*3bf0*/  IMAD.HI.U32 R31, R24, R7, RZ ;  /* 0x00000007181f7227 */ /* 0x000fe200078e00ff */
[----:B------:R-:W-:Y:S02]  /*3c00*/  ISETP.NE.AND P0, PT, R6, 0x1, PT ;  /* 0x000000010600780c */ /* 0x000fe40003f05270 */
[----:B------:R-:W-:Y:S01]  /*3c10*/  ISETP.NE.AND P2, PT, R72, 0x1, PT ;  /* 0x000000014800780c */ /* 0x000fe20003f45270 */
[----:B----4-:R-:W-:Y:S01]  /*3c20*/  IMAD.HI.U32 R34, R19, R16, RZ ;  /* 0x0000001013227227 */ /* 0x010fe200078e00ff */
[----:B------:R-:W-:Y:S02]  /*3c30*/  SHF.R.U32.HI R31, RZ, R18, R31 ;  /* 0x00000012ff1f7219 */ /* 0x000fe4000001161f */
[----:B------:R-:W-:Y:S01]  /*3c40*/  ISETP.NE.AND P5, PT, R2, 0x1, PT ;  /* 0x000000010200780c */ /* 0x000fe20003fa5270 */
[----:B------:R-:W-:Y:S01]  /*3c50*/  IMAD.HI.U32 R36, R13, R16, RZ ;  /* 0x000000100d247227 */ /* 0x000fe200078e00ff */
[----:B------:R-:W-:Y:S02]  /*3c60*/  SHF.R.U32.HI R34, RZ, R17, R34 ;  /* 0x00000011ff227219 */ /* 0x000fe40000011622 */
[----:B------:R-:W-:Y:S01]  /*3c70*/  SEL R3, R24, R31, !P0 ;  /* 0x0000001f18037207 */ /* 0x000fe20004000000 */
[C---:B------:R-:W-:Y:S01]  /*3c80*/  IMAD.HI.U32 R31, R8.reuse, R7, RZ ;  /* 0x00000007081f7227 */ /* 0x040fe200078e00ff */
[----:B------:R-:W-:Y:S02]  /*3c90*/  SEL R11, R19, R34, !P5 ;  /* 0x00000022130b7207 */ /* 0x000fe40006800000 */
[----:B------:R-:W-:Y:S01]  /*3ca0*/  SHF.R.U32.HI R36, RZ, R17, R36 ;  /* 0x00000011ff247219 */ /* 0x000fe20000011624 */
[----:B------:R-:W-:Y:S01]  /*3cb0*/  IMAD.HI.U32 R38, R3, R4, RZ ;  /* 0x0000000403267227 */ /* 0x000fe200078e00ff */
[----:B------:R-:W-:Y:S03]  /*3cc0*/  SHF.R.U32.HI R31, RZ, R18, R31 ;  /* 0x00000012ff1f7219 */ /* 0x000fe6000001161f */
[----:B------:R-:W-:Y:S01]  /*3cd0*/  IMAD.HI.U32 R34, R11, R4, RZ ;  /* 0x000000040b227227 */ /* 0x000fe200078e00ff */
[----:B------:R-:W-:Y:S02]  /*3ce0*/  @P2 SHF.R.U32.HI R3, RZ, R5, R38 ;  /* 0x00000005ff032219 */ /* 0x000fe40000011626 */
[----:B------:R-:W-:Y:S02]  /*3cf0*/  SEL R9, R8, R31, !P0 ;  /* 0x0000001f08097207 */ /* 0x000fe40004000000 */
[----:B------:R-:W-:Y:S01]  /*3d00*/  @P2 SHF.R.U32.HI R11, RZ, R5, R34 ;  /* 0x00000005ff0b2219 */ /* 0x000fe20000011622 */
[C---:B------:R-:W-:Y:S01]  /*3d10*/  IMAD R10, R72.reuse, R3, RZ ;  /* 0x00000003480a7224 */ /* 0x040fe200078e02ff */
[----:B------:R-:W-:Y:S01]  /*3d20*/  SEL R3, R13, R36, !P5 ;  /* 0x000000240d037207 */ /* 0x000fe20006800000 */
[C---:B------:R-:W-:Y:S03]  /*3d30*/  IMAD.HI.U32 R14, R9.reuse, R4, RZ ;  /* 0x00000004090e7227 */ /* 0x040fe600078e00ff */
[----:B------:R-:W-:Y:S01]  /*3d40*/  ISETP.GE.AND P0, PT, R9, R10, PT ;  /* 0x0000000a0900720c */ /* 0x000fe20003f06270 */
[C---:B------:R-:W-:Y:S01]  /*3d50*/  IMAD R12, R72.reuse, R11, RZ ;  /* 0x0000000b480c7224 */ /* 0x040fe200078e02ff */
[-C--:B------:R-:W-:Y:S04]  /*3d60*/  SHF.R.U32.HI R14, RZ, R5.reuse, R14 ;  /* 0x00000005ff0e7219 */ /* 0x080fe8000001160e */
[----:B------:R-:W-:Y:S02]  /*3d70*/  ISETP.GE.OR P0, PT, R3, R12, P0 ;  /* 0x0000000c0300720c */ /* 0x000fe40000706670 */
[----:B------:R-:W-:Y:S05]  /*3d80*/  SEL R15, R9, R14, !P2 ;  /* 0x0000000e090f7207 */ /* 0x000fea0005000000 */
[----:B------:R-:W-:Y:S04]  /*3d90*/  IMAD.MOV R14, RZ, RZ, -R15 ;  /* 0x000000ffff0e7224 */ /* 0x000fe800078e0a0f */
[----:B------:R-:W-:Y:S02]  /*3da0*/  IMAD R14, R72, R14, R9 ;  /* 0x0000000e480e7224 */ /* 0x000fe400078e0209 */
[C---:B------:R-:W-:Y:S05]  /*3db0*/  @!P0 IMAD.HI.U32 R10, R3.reuse, R4, RZ ;  /* 0x00000004030a8227 */ /* 0x040fea00078e00ff */
[----:B------:R-:W-:Y:S04]  /*3dc0*/  @!P0 SHF.R.U32.HI R10, RZ, R5, R10 ;  /* 0x00000005ff0a8219 */ /* 0x000fe8000001160a */
[----:B------:R-:W-:Y:S01]  /*3dd0*/  @!P0 SEL R0, R3, R10, !P2 ;  /* 0x0000000a03008207 */ /* 0x000fe20005000000 */
[----:B------:R-:W-:Y:S03]  /*3de0*/  IMAD.MOV R10, RZ, RZ, -R3 ;  /* 0x000000ffff0a7224 */ /* 0x000fe600078e0a03 */
[----:B------:R-:W-:Y:S01]  /*3df0*/  @!P0 IADD3 R15, PT, PT, R15, -R0, RZ ;  /* 0x800000000f0f8210 */ /* 0x000fe20007ffe0ff */
[----:B------:R-:W-:Y:S01]  /*3e00*/  @!P0 IMAD R0, R11, R14, R0 ;  /* 0x0000000e0b008224 */ /* 0x000fe200078e0200 */
[----:B------:R-:W-:Y:S01]  /*3e10*/  IADD3 R11, PT, PT, -R9, RZ, RZ ;  /* 0x000000ff090b7210 */ /* 0x000fe20007ffe1ff */
[----:B------:R-:W-:Y:S02]  /*3e20*/  IMAD R13, R2, R10, R13 ;  /* 0x0000000a020d7224 */ /* 0x000fe400078e020d */
[----:B------:R-:W-:Y:S02]  /*3e30*/  @!P0 IMAD R9, R15, R72, R3 ;  /* 0x000000480f098224 */ /* 0x000fe400078e0203 */
[----:B------:R-:W-:Y:S02]  /*3e40*/  @!P0 IMAD.MOV.U32 R3, RZ, RZ, R0 ;  /* 0x000000ffff038224 */ /* 0x000fe400078e0000 */
[----:B------:R-:W-:Y:S02]  /*3e50*/  IMAD R8, R6, R11, R8 ;  /* 0x0000000b06087224 */ /* 0x000fe400078e0208 */
[----:B------:R-:W-:Y:S02]  /*3e60*/  IMAD R13, R3, R2, R13 ;  /* 0x00000002030d7224 */ /* 0x000fe400078e020d */
[----:B------:R-:W-:Y:S02]  /*3e70*/  IMAD R8, R9, R6, R8 ;  /* 0x0000000609087224 */ /* 0x000fe400078e0208 */
.L_x_70:
[----:B------:R-:W-:Y:S05]  /*3e80*/  BRA.U UP1, `(.L_x_71) ;  /* 0x0000000101107547 */ /* 0x000fea000b800000 */
[----:B------:R-:W-:Y:S04]  /*3e90*/  MOV R0, UR13 ;  /* 0x0000000d00007c02 */ /* 0x000fe80008000f00 */
[----:B------:R-:W-:Y:S04]  /*3ea0*/  SHF.L.U32 R3, R0, 0x1f, RZ ;  /* 0x0000001f00037819 */ /* 0x000fe800000006ff */
[----:B------:R-:W1:Y:S02]  /*3eb0*/  SYNCS.PHASECHK.TRANS64.TRYWAIT P0, [UR6+0x68], R3 ;  /* 0x00006803ff0075a7 */ /* 0x000e640008001106 */
[----:B-1----:R-:W-:Y:S05]  /*3ec0*/  @!P0 BRA `(.L_x_72) ;  /* 0x0000003000588947 */ /* 0x002fea0003800000 */
.L_x_71:
[----:B------:R-:W-:Y:S05]  /*3ed0*/  BRA.U !UP3, `(.L_x_73) ;  /* 0x000000010b347547 */ /* 0x000fea000b800000 */
[----:B------:R-:W-:Y:S01]  /*3ee0*/  UPLOP3.LUT UP0, UPT, UPT, UPT, UP2, 0x80, 0x8 ;  /* 0x000000000008789c */ /* 0x000fe20003f0f020 */
[----:B-1----:R-:W-:Y:S02]  /*3ef0*/  HFMA2 R0, -RZ, RZ, 0, 5.9604644775390625e-08 ;  /* 0x00000001ff007431 */ /* 0x002fe400000001ff */
[----:B------:R-:W-:Y:S03]  /*3f00*/  IMAD.MOV.U32 R164, RZ, RZ, 0x1 ;  /* 0x00000001ffa47424 */ /* 0x000fe600078e00ff */
[----:B------:R-:W-:Y:S05]  /*3f10*/  PLOP3.LUT P0, PT, PT, PT, UP0, 0x80, 0x8 ;  /* 0x000000000008781c */ /* 0x000fea0003f0f008 */
[----:B------:R-:W1:Y:S01]  /*3f20*/  @UP0 LDCU.64 UR8, c[0x0][0x888] ;  /* 0x00011100ff0807ac */ /* 0x000e620008000a00 */
[----:B------:R-:W-:Y:S07]  /*3f30*/  @UP0 UIMAD UR7, UR36, UR4, URZ ;  /* 0x00000004240702a4 */ /* 0x000fee000f8e02ff */
[----:B------:R-:W-:Y:S01]  /*3f40*/  @!P0 PRMT R164, R0, 0x7610, R164 ;  /* 0x0000761000a48816 */ /* 0x000fe200000000a4 */
[----:B-1----:R-:W-:Y:S03]  /*3f50*/  @UP0 UIMAD.WIDE UR8, UR7, 0x4, UR8 ;  /* 0x00000004070808a5 */ /* 0x002fe6000f8e0208 */
[----:B------:R-:W1:Y:S03]  /*3f60*/  @!UP0 LDCU UR7, c[0x0][0x880] ;  /* 0x00011000ff0787ac */ /* 0x000e660008000800 */
[----:B------:R-:W-:Y:S01]  /*3f70*/  IMAD.U32 R10, RZ, RZ, UR8 ;  /* 0x00000008ff0a7e24 */ /* 0x000fe2000f8e00ff */
[----:B------:R-:W-:Y:S05]  /*3f80*/  MOV R11, UR9 ;  /* 0x00000009000b7c02 */ /* 0x000fea0008000f00 */
[----:B-----5:R3:W5:Y:S02]  /*3f90*/  @P0 LDG.E R81, desc[UR40][R10.64] ;  /* 0x000000280a510981 */ /* 0x020764000c1e1900 */
[----:B-1-3--:R-:W-:Y:S07]  /*3fa0*/  @!P0 IMAD.U32 R81, RZ, RZ, UR7 ;  /* 0x00000007ff518e24 */ /* 0x00afee000f8e00ff */
.L_x_73:
[----:B-----5:R-:W-:Y:S01]  /*3fb0*/  @!P4 FSETP.EQ.AND P5, PT, R81, RZ, PT ;  /* 0x000000ff5100c20b */ /* 0x020fe20003fa2000 */
[----:B------:R-:W-:Y:S01]  /*3fc0*/  @!UPT UIADD3 URZ, UPT, UPT, URZ, URZ, URZ ;  /* 0x000000fffffff290 */ /* 0x000fe2000fffe0ff */
[----:B------:R-:W-:Y:S11]  /*3fd0*/  @!P4 BRA `(.L_x_74) ;  /* 0x000000000014c947 */ /* 0x000ff60003800000 */
[----:B------:R-:W-:Y:S02]  /*3fe0*/  LOP3.LUT P0, RZ, R164, 0xff, RZ, 0xc0, !PT ;  /* 0x000000ffa4ff7812 */ /* 0x000fe4000780c0ff */
[----:B------:R-:W-:Y:S04]  /*3ff0*/  PLOP3.LUT P5, PT, PT, PT, UP0, 0x80, 0x8 ;  /* 0x000000000008781c */ /* 0x000fe80003faf008 */
[----:B------:R-:W-:Y:S07]  /*4000*/  PLOP3.LUT P5, PT, P5, PT, PT, 0x8, 0x80 ;  /* 0x000000000080781c */ /* 0x000fee0002fae170 */
[----:B------:R-:W-:Y:S11]  /*4010*/  @P0 FSETP.EQ.AND P5, PT, R81, RZ, PT ;  /* 0x000000ff5100020b */ /* 0x000ff60003fa2000 */
[----:B------:R-:W-:Y:S02]  /*4020*/  @!UPT UIADD3 URZ, UPT, UPT, URZ, URZ, URZ ;  /* 0x000000fffffff290 */ /* 0x000fe4000fffe0ff */
.L_x_74:
[----:B------:R-:W3:Y:S01]  /*4030*/  SYNCS.PHASECHK.TRANS64.TRYWAIT P4, [UR6+0x58], R26 ;  /* 0x0000581aff0075a7 */ /* 0x000ee20008081106 */
[----:B------:R-:W-:Y:S01]  /*4040*/  @P3 SHF.R.U32.HI R27, RZ, 0x10, R21 ;  /* 0x00000010ff1b3819 */ /* 0x000fe20000011615 */
[----:B------:R-:W-:Y:S01]  /*4050*/  VIADD R29, R29, 0x1 ;  /* 0x000000011d1d7836 */ /* 0x000fe20000000000 */
[----:B------:R-:W5:Y:S08]  /*4060*/  LDC.64 R14, c[0x0][0xb10] ;  /* 0x0002c400ff0e7b82 */ /* 0x000f700000000a00 */
[----:B------:R-:W2:Y:S08]  /*4070*/  LDC.64 R10, c[0x0][0xb18] ;  /* 0x0002c600ff0a7b82 */ /* 0x000eb00000000a00 */
[----:B-1----:R-:W1:Y:S08]  /*4080*/  @!P1 LDC R0, c[0x0][0xb20] ;  /* 0x0002c800ff009b82 */ /* 0x002e700000000800 */
[----:B------:R-:W4:Y:S01]  /*4090*/  @!P1 LDC R3, c[0x0][0xb0c] ;  /* 0x0002c300ff039b82 */ /* 0x000f220000000800 */
[----:B-----5:R-:W-:Y:S05]  /*40a0*/  @!P1 IMAD.HI.U32 R14, R13, R14, RZ ;  /* 0x0000000e0d0e9227 */ /* 0x020fea00078e00ff */
[----:B------:R-:W-:Y:S01]  /*40b0*/  @!P1 SHF.R.U32.HI R14, RZ, R15, R14 ;  /* 0x0000000fff0e9219 */ /* 0x000fe2000001160e */
[----:B--2---:R-:W-:Y:S01]  /*40c0*/  @!P1 IMAD.HI.U32 R11, R8, R11, RZ ;  /* 0x0000000b080b9227 */ /* 0x004fe200078e00ff */
[----:B------:R-:W-:Y:S04]  /*40d0*/  @!P1 ISETP.NE.AND P0, PT, R10, 0x1, PT ;  /* 0x000000010a00980c */ /* 0x000fe80003f05270 */
[----:B-1----:R-:W-:Y:S02]  /*40e0*/  @!P1 SHF.R.U32.HI R9, RZ, R0, R11 ;  /* 0x00000000ff099219 */ /* 0x002fe4000001160b */
[----:B----4-:R-:W-:Y:S02]  /*40f0*/  @!P1 ISETP.NE.AND P2, PT, R3, 0x1, PT ;  /* 0x000000010300980c */ /* 0x010fe40003f45270 */
[----:B------:R-:W-:Y:S02]  /*4100*/  @!P1 SEL R9, R8, R9, !P0 ;  /* 0x0000000908099207 */ /* 0x000fe40004000000 */
[----:B------:R-:W-:Y:S02]  /*4110*/  ELECT P0, URZ, PT ;  /* 0x0000000000ff782f */ /* 0x000fe40003800000 */
[----:B------:R-:W-:Y:S05]  /*4120*/  @!P1 SEL R14, R13, R14, !P2 ;  /* 0x0000000e0d0e9207 */ /* 0x000fea0005000000 */
[----:B------:R-:W-:Y:S02]  /*4130*/  @!P1 IMAD.IADD R0, R9, 0x1, -R14 ;  /* 0x0000000109009824 */ /* 0x000fe400078e0a0e */
[----:B------:R-:W-:Y:S02]  /*4140*/  @!P1 IMAD.IADD R9, R14, 0x1, -R9 ;  /* 0x000000010e099824 */ /* 0x000fe400078e0a09 */
[----:B------:R-:W-:Y:S02]  /*4150*/  @!P1 IMAD R13, R0, R3, R13 ;  /* 0x00000003000d9224 */ /* 0x000fe400078e020d */
[----:B------:R-:W-:Y:S01]  /*4160*/  @!P1 IMAD R8, R9, R10, R8 ;  /* 0x0000000a09089224 */ /* 0x000fe200078e0208 */
[----:B---3--:R-:W-:Y:S06]  /*4170*/  @!P4 BRA `(.L_x_75) ;  /* 0x0000002c00c4c947 */ /* 0x008fec0003800000 */
.L_x_128:
[----:B------:R-:W-:Y:S01]  /*4180*/  PLOP3.LUT P5, PT, P5, P0, PT, 0xf2, 0x2f ;  /* 0x00000000002f781c */ /* 0x000fe20002fa1e72 */
[----:B------:R-:W-:Y:S01]  /*4190*/  UMOV UR14, 0x0 ;  /* 0x00000000000e7882 */ /* 0x000fe20000000000 */
[----:B------:R-:W-:Y:S01]  /*41a0*/  LOP3.LUT R30, R30, 0x1, RZ, 0x3c, !PT ;  /* 0x000000011e1e7812 */ /* 0x000fe200078e3cff */
[----:B------:R-:W-:Y:S01]  /*41b0*/  UMOV UR15, 0x10000000 ;  /* 0x10000000000f7882 */ /* 0x000fe20000000000 */
[----:B------:R-:W-:Y:S01]  /*41c0*/  UMOV UR12, UR36 ;  /* 0x00000024000c7c82 */ /* 0x000fe20008000000 */
[----:B------:R-:W-:Y:S08]  /*41d0*/  @P3 R2UR UR36, R27 ;  /* 0x000000001b2432ca */ /* 0x000ff000000e0000 */
[----:B-1----:R-:W-:Y:S01]  /*41e0*/  @!P5 IADD3 R3, P0, PT, R32, 0x580, RZ ;  /* 0x000005802003d810 */ /* 0x002fe20007f1e0ff */
[----:B------:R-:W-:Y:S01]  /*41f0*/  @!P5 IMAD.SHL.U32 R155, R155, 0x40, RZ ;  /* 0x000000409b9bd824 */ /* 0x000fe200078e00ff */
[----:B------:R-:W-:Y:S01]  /*4200*/  VOTEU.ALL UP1, P5 ;  /* 0x0000000000ff7886 */ /* 0x000fe20002820000 */
[----:B------:R-:W-:Y:S01]  /*4210*/  @!P5 IMAD.SHL.U32 R165, R165, 0x80, RZ ;  /* 0x00000080a5a5d824 */ /* 0x000fe200078e00ff */
[----:B------:R-:W-:Y:S01]  /*4220*/  @!P5 R2UR UR8, R3 ;  /* 0x000000000308d2ca */ /* 0x000fe200000e0000 */
[----:B------:R-:W-:Y:S01]  /*4230*/  @!P5 IMAD.X R0, RZ, RZ, R33, P0 ;  /* 0x000000ffff00d224 */ /* 0x000fe200000e0621 */
[----:B------:R-:W-:Y:S01]  /*4240*/  @!P5 R2UR UR10, R155 ;  /* 0x000000009b0ad2ca */ /* 0x000fe200000e0000 */
[----:B------:R-:W-:Y:S01]  /*4250*/  @!UP1 UIADD3 UR9, UPT, UPT, UR6, 0x50, URZ ;  /* 0x0000005006099890 */ /* 0x000fe2000fffe0ff */
[----:B------:R-:W-:Y:S01]  /*4260*/  @!P5 R2UR UR11, R165 ;  /* 0x00000000a50bd2ca */ /* 0x000fe200000e0000 */
[----:B------:R-:W-:Y:S01]  /*4270*/  IMAD.IADD R155, R8, 0x1, R143 ;  /* 0x00000001089b7824 */ /* 0x000fe200078e028f */
[----:B------:R-:W-:Y:S01]  /*4280*/  @!P5 R2UR UR7, R0 ;  /* 0x000000000007d2ca */ /* 0x000fe200000e0000 */
[----:B------:R-:W-:Y:S01]  /*4290*/  IMAD.IADD R165, R13, 0x1, R154 ;  /* 0x000000010da57824 */ /* 0x000fe200078e029a */
[C---:B------:R-:W-:Y:S04]  /*42a0*/  ISETP.NE.AND P0, PT, R29.reuse, 0x2, PT ;  /* 0x000000021d00780c */ /* 0x040fe80003f05270 */
[----:B------:R-:W-:Y:S01]  /*42b0*/  SEL R3, RZ, 0x1, P0 ;  /* 0x00000001ff037807 */ /* 0x000fe20000000000 */
[----:B------:R-:W-:Y:S01]  /*42c0*/  IMAD.U32 R10, RZ, RZ, UR8 ;  /* 0x00000008ff0a7e24 */ /* 0x000fe2000f8e00ff */
[----:B------:R-:W-:Y:S01]  /*42d0*/  @!UP1 UIADD3 UR8, UPT, UPT, UR6, 0x200, URZ ;  /* 0x0000020006089890 */ /* 0x000fe2000fffe0ff */
[----:B------:R-:W-:Y:S01]  /*42e0*/  SEL R29, R29, RZ, P0 ;  /* 0x000000ff1d1d7207 */ /* 0x000fe20000000000 */
[----:B------:R-:W-:Y:S01]  /*42f0*/  VOTEU.ALL UP1, P5 ;  /* 0x0000000000ff7886 */ /* 0x000fe20002820000 */
[----:B------:R-:W-:Y:S02]  /*4300*/  LOP3.LUT R28, R28, R3, RZ, 0x3c, !PT ;  /* 0x000000031c1c7212 */ /* 0x000fe400078e3cff */
[----:B------:R-:W-:Y:S01]  /*4310*/  IMAD.U32 R11, RZ, RZ, UR7 ;  /* 0x00000007ff0b7e24 */ /* 0x000fe2000f8e00ff */
[----:B------:R-:W-:Y:S04]  /*4320*/  @!P5 R2UR UR16, R10 ;  /* 0x000000000a10d2ca */ /* 0x000fe800000e0000 */
[----:B------:R-:W-:Y:S11]  /*4330*/  @!P5 R2UR UR17, R11 ;  /* 0x000000000b11d2ca */ /* 0x000ff600000e0000 */
[----:B------:R-:W-:Y:S02]  /*4340*/  @!UPT UIADD3 URZ, UPT, UPT, URZ, URZ, URZ ;  /* 0x000000fffffff290 */ /* 0x000fe4000fffe0ff */
[----:B------:R3:W-:Y:S01]  /*4350*/  @!UP1 UTMALDG.3D [UR8], [UR16], desc[UR14] ;  /* 0x00000e08100095b4 */ /* 0x0007e20008011000 */
[----:B------:R3:W-:Y:S01]  /*4360*/  @!P5 SYNCS.ARRIVE.TRANS64.RED.A0TR RZ, [UR6+0x50], R25 ;  /* 0x00005019ffffd9a7 */ /* 0x0007e20008300406 */
[----:B------:R-:W-:Y:S01]  /*4370*/  UPLOP3.LUT UP1, UPT, UPT, UPT, UPT, 0x80, 0x8 ;  /* 0x000000000008789c */ /* 0x000fe20003f2f070 */
[----:B------:R-:W-:Y:S01]  /*4380*/  SYNCS.ARRIVE.TRANS64.RED.A1T0 RZ, [UR37], RZ ;  /* 0x000000ffffff79a7 */ /* 0x000fe20008100425 */
[----:B------:R-:W-:Y:S09]  /*4390*/  @P3 BRA `(.L_x_76) ;  /* 0xfffffff400b43947 */ /* 0x000ff2000383ffff */
[----:B------:R-:W-:Y:S07]  /*43a0*/  MOV R0, UR6 ;  /* 0x0000000600007c02 */ /* 0x000fee0008000f00 */
.L_x_77:
[----:B-1----:R-:W-:-:S04]  /*43b0*/  SHF.L.U32 R3, R30, 0x1f, RZ ;  /* 0x0000001f1e037819 */ /* 0x002fc800000006ff */
[----:B------:R1:W2:Y:S03]  /*43c0*/  SYNCS.PHASECHK.TRANS64.TRYWAIT P0, [R0+URZ+0x58], R3 ;  /* 0x00005803000075a7 */ /* 0x0002a600080011ff */
[----:B--2---:R-:W-:Y:S05]  /*43d0*/  @!P0 NANOSLEEP.SYNCS 0x989680 ;  /* 0x009896800000895d */ /* 0x004fea0003900000 */
[----:B------:R-:W2:Y:S02]  /*43e0*/  @!P0 SYNCS.PHASECHK.TRANS64 P0, [R0+URZ+0x58], R3 ;  /* 0x00005803000085a7 */ /* 0x000ea400080010ff */
[----:B--23--:R-:W-:Y:S05]  /*43f0*/  @P0 EXIT ;  /* 0x000000000000094d */ /* 0x00cfea0003800000 */
[----:B------:R-:W-:Y:S05]  /*4400*/  BRA `(.L_x_77) ;  /* 0xfffffffc00e87947 */ /* 0x000fea000383ffff */
.L_x_68:
[----:B------:R-:W-:-:S06]  /*4410*/  UISETP.GE.AND UP1, UPT, UR8, 0x4, UPT ;  /* 0x000000040800788c */ /* 0x000fcc000bf26270 */
[----:B------:R-:W-:-:S13]  /*4420*/  PLOP3.LUT P0, PT, PT, PT, UP1, 0x80, 0x8 ;  /* 0x000000000008781c */ /* 0x000fda0003f0f018 */
[----:B------:R-:W-:Y:S05]  /*4430*/  @!P0 EXIT ;  /* 0x000000000000894d */ /* 0x000fea0003800000 */
[----:B------:R-:W-:Y:S01]  /*4440*/  BAR.SYNC.DEFER_BLOCKING 0x6, 0xa0 ;  /* 0x0182800000007b1d */ /* 0x000fe20000010000 */
[C---:B------:R-:W-:Y:S02]  /*4450*/  IMAD.SHL.U32 R3, R166.reuse, 0x40, RZ ;  /* 0x00000040a6037824 */ /* 0x040fe400078e00ff */
[----:B------:R-:W-:Y:S02]  /*4460*/  HFMA2 R76, -RZ, RZ, 0, 0 ;  /* 0x00000000ff4c7431 */ /* 0x000fe400000001ff */
[C---:B------:R-:W-:Y:S01]  /*4470*/  IMAD.SHL.U32 R168, R166.reuse, 0x8, RZ ;  /* 0x00000008a6a87824 */ /* 0x040fe200078e00ff */
[----:B------:R-:W-:Y:S01]  /*4480*/  CS2R R174, SRZ ;  /* 0x0000000000ae7805 */ /* 0x000fe2000001ff00 */
[----:B------:R-:W-:Y:S01]  /*4490*/  IMAD.U32 R79, R166, 0x10000, RZ ;  /* 0x00010000a64f7824 */ /* 0x000fe200078e00ff */
[----:B------:R-:W-:Y:S01]  /*44a0*/  UMOV UR43, 0x400 ;  /* 0x00000400002b7882 */ /* 0x000fe20000000000 */
[----:B------:R-:W-:Y:S01]  /*44b0*/  LOP3.LUT R5, R3, 0x180, RZ, 0xc0, !PT ;  /* 0x0000018003057812 */ /* 0x000fe200078ec0ff */
[----:B------:R-:W-:Y:S01]  /*44c0*/  ULEA UR43, UR37, UR43, 0x18 ;  /* 0x0000002b252b7291 */ /* 0x000fe2000f8ec0ff */
[----:B------:R-:W1:Y:S01]  /*44d0*/  LDC R167, c[0x0][0x370] ;  /* 0x0000dc00ffa77b82 */ /* 0x000e620000000800 */
[----:B------:R-:W-:Y:S01]  /*44e0*/  LOP3.LUT R79, R79, 0x600000, RZ, 0xc0, !PT ;  /* 0x006000004f4f7812 */ /* 0x000fe200078ec0ff */
[----:B------:R-:W-:Y:S01]  /*44f0*/  IMAD.MOV.U32 R181, RZ, RZ, RZ ;  /* 0x000000ffffb57224 */ /* 0x000fe200078e00ff */
[----:B------:R-:W-:Y:S01]  /*4500*/  LOP3.LUT R168, R5, 0x30, R168, 0xf8, !PT ;  /* 0x0000003005a87812 */ /* 0x000fe200078ef8a8 */
[----:B------:R-:W-:Y:S01]  /*4510*/  UIADD3 UR4, UPT, UPT, UR43, 0x2200, URZ ;  /* 0x000022002b047890 */ /* 0x000fe2000fffe0ff */
[----:B------:R-:W-:Y:S01]  /*4520*/  IMAD.MOV.U32 R173, RZ, RZ, RZ ;  /* 0x000000ffffad7224 */ /* 0x000fe200078e00ff */
[----:B------:R-:W2:Y:S01]  /*4530*/  LDCU.64 UR46, c[0x0][0x348] ;  /* 0x00006900ff2e77ac */ /* 0x000ea20008000a00 */
[----:B------:R-:W-:Y:S01]  /*4540*/  LOP3.LUT R168, R168, 0x1e40, R3, 0xf8, !PT ;  /* 0x00001e40a8a87812 */ /* 0x000fe200078ef803 */
[----:B------:R-:W4:Y:S01]  /*4550*/  LDC R74, c[0x0][0xb0c] ;  /* 0x0002c300ff4a7b82 */ /* 0x000f220000000800 */
[----:B------:R-:W-:Y:S01]  /*4560*/  IMAD.SHL.U32 R3, R166, 0x10, RZ ;  /* 0x00000010a6037824 */ /* 0x000fe200078e00ff */
[----:B------:R-:W-:Y:S01]  /*4570*/  MOV R179, UR4 ;  /* 0x0000000400b37c02 */ /* 0x000fe20008000f00 */
[----:B------:R-:W1:Y:S03]  /*4580*/  LDCU.64 UR38, c[0x0][0x888] ;  /* 0x00011100ff2677ac */ /* 0x000e660008000a00 */
[C---:B------:R-:W-:Y:S01]  /*4590*/  LOP3.LUT R5, R3.reuse, 0x20, RZ, 0xc0, !PT ;  /* 0x0000002003057812 */ /* 0x040fe200078ec0ff */
[----:B------:R-:W3:Y:S01]  /*45a0*/  LDS R0, [UR43+0x120] ;  /* 0x0001202bff007984 */ /* 0x000ee20008000800 */
[----:B------:R-:W1:Y:S01]  /*45b0*/  LDC R170, c[0x0][0xb20] ;  /* 0x0002c800ffaa7b82 */ /* 0x000e620000000800 */
[----:B------:R-:W-:Y:S01]  /*45c0*/  LOP3.LUT R3, R3, 0x40, RZ, 0xc0, !PT ;  /* 0x0000004003037812 */ /* 0x000fe200078ec0ff */
[----:B------:R-:W-:-:S06]  /*45d0*/  UIADD3 UR42, UPT, UPT, UR43, 0x200, URZ ;  /* 0x000002002b2a7890 */ /* 0x000fcc000fffe0ff */
[----:B------:R-:W1:Y:S08]  /*45e0*/  LDC R73, c[0x0][0xb30] ;  /* 0x0002cc00ff497b82 */ /* 0x000e700000000800 */
[----:B------:R-:W1:Y:S08]  /*45f0*/  LDC.64 R152, c[0x0][0xb10] ;  /* 0x0002c400ff987b82 */ /* 0x000e700000000a00 */
[----:B------:R-:W1:Y:S08]  /*4600*/  LDC.64 R70, c[0x0][0xb18] ;  /* 0x0002c600ff467b82 */ /* 0x000e700000000a00 */
[----:B------:R-:W1:Y:S01]  /*4610*/  LDC.64 R148, c[0x0][0x888] ;  /* 0x00022200ff947b82 */ /* 0x000e620000000a00 */
[----:B---3--:R-:W-:-:S07]  /*4620*/  IMAD.IADD R79, R0, 0x1, R79 ;  /* 0x00000001004f7824 */ /* 0x008fce00078e024f */
[----:B------:R-:W3:Y:S01]  /*4630*/  LDC.64 R68, c[0x0][0xb28] ;  /* 0x0002ca00ff447b82 */ /* 0x000ee20000000a00 */
[----:B------:R-:W-:-:S05]  /*4640*/  VIADD R0, R168, UR43 ;  /* 0x0000002ba8007c36 */ /* 0x000fca0008000000 */
[--C-:B------:R-:W-:Y:S02]  /*4650*/  IADD3 R178, PT, PT, -R5, 0x200, R0.reuse ;  /* 0x0000020005b27810 */ /* 0x100fe40007ffe100 */
[----:B------:R-:W1:Y:S01]  /*4660*/  LDC.64 R150, c[0x0][0x890] ;  /* 0x00022400ff967b82 */ /* 0x000e620000000a00 */
[----:B------:R-:W-:Y:S02]  /*4670*/  IADD3 R177, PT, PT, -R3, 0x200, R0 ;  /* 0x0000020003b17810 */ /* 0x000fe40007ffe100 */
[----:B------:R-:W-:-:S05]  /*4680*/  IMAD.IADD R176, R178, 0x1, -R3 ;  /* 0x00000001b2b07824 */ /* 0x000fca00078e0a03 */
[----:B------:R-:W1:Y:S08]  /*4690*/  LDC.64 R146, c[0x0][0x8b0] ;  /* 0x00022c00ff927b82 */ /* 0x000e700000000a00 */
[----:B------:R-:W1:Y:S08]  /*46a0*/  LDC.64 R144, c[0x0][0x8a8] ;  /* 0x00022a00ff907b82 */ /* 0x000e700000000a00 */
[----:B--2-4-:R-:W1:Y:S02]  /*46b0*/  LDC R172, c[0x0][0x374] ;  /* 0x0000dd00ffac7b82 */ /* 0x014e640000000800 */
.L_x_95:
[C---:B------:R-:W-:Y:S02]  /*46c0*/  LEA R0, R181.reuse, UR43, 0x3 ;  /* 0x0000002bb5007c11 */ /* 0x040fe4000f8e18ff */
[----:B------:R-:W-:Y:S02]  /*46d0*/  SHF.L.U32 R3, R174, 0x1f, RZ ;  /* 0x0000001fae037819 */ /* 0x000fe400000006ff */
[----:B------:R-:W-:Y:S02]  /*46e0*/  LEA R16, R181, UR43, 0x4 ;  /* 0x0000002bb5107c11 */ /* 0x000fe4000f8e20ff */
[----:B--2---:R-:W2:Y:S02]  /*46f0*/  SYNCS.PHASECHK.TRANS64.TRYWAIT P0, [R0+URZ+0x70], R3 ;  /* 0x00007003000075a7 */ /* 0x004ea400080011ff */
[----:B-12---:R-:W-:Y:S05]  /*4700*/  @!P0 BRA `(.L_x_78) ;  /* 0x0000002800788947 */ /* 0x006fea0003800000 */
.L_x_129:
[----:B------:R-:W4:Y:S01]  /*4710*/  LDC.64 R12, c[0x0][0xb10] ;  /* 0x0002c400ff0c7b82 */ /* 0x000f220000000a00 */
[----:B------:R-:W3:Y:S01]  /*4720*/  LDS.128 R16, [R16+0x100] ;  /* 0x0001000010107984 */ /* 0x000ee20000000c00 */
[----:B-1----:R-:W-:Y:S01]  /*4730*/  ISETP.NE.AND P1, PT, R73, 0x1, PT ;  /* 0x000000014900780c */ /* 0x002fe20003f25270 */
[----:B--2---:R-:W-:Y:S01]  /*4740*/  VIADD R0, R0, 0x80 ;  /* 0x0000008000007836 */ /* 0x004fe20000000000 */
[----:B------:R-:W-:Y:S04]  /*4750*/  ISETP.GE.AND P0, PT, R72, 0x1, PT ;  /* 0x000000014800780c */ /* 0x000fe80003f06270 */
[----:B------:R-:W1:Y:S01]  /*4760*/  LDC.64 R10, c[0x0][0xb18] ;  /* 0x0002c600ff0a7b82 */ /* 0x000e620000000a00 */
[----:B------:R-:W-:Y:S01]  /*4770*/  PRMT R0, RZ, 0x654, R0 ;  /* 0x00000654ff007816 */ /* 0x000fe20000000000 */
[----:B------:R-:W-:Y:S01]  /*4780*/  @!PT LDS RZ, [RZ] ;  /* 0x00000000fffff984 */ /* 0x000fe20000000800 */
[----:B------:R-:W-:Y:S01]  /*4790*/  @!PT LDS RZ, [RZ] ;  /* 0x00000000fffff984 */ /* 0x000fe20000000800 */
[----:B------:R-:W-:Y:S01]  /*47a0*/  @!PT LDS RZ, [RZ] ;  /* 0x00000000fffff984 */ /* 0x000fe20000000800 */
[----:B------:R-:W-:Y:S01]  /*47b0*/  @!PT LDS RZ, [RZ] ;  /* 0x00000000fffff984 */ /* 0x000fe20000000800 */
[----:B------:R2:W-:Y:S06]  /*47c0*/  MEMBAR.ALL.CTA ;  /* 0x0000000000007992 */ /* 0x0005ec0000008000 */
[----:B--2---:R-:W2:Y:S01]  /*47d0*/  FENCE.VIEW.ASYNC.S ;  /* 0x00000000000073c6 */ /* 0x004ea20000000000 */
[----:B------:R-:W1:Y:S08]  /*47e0*/  @!P1 LDC R14, c[0x0][0xb20] ;  /* 0x0002c800ff0e9b82 */ /* 0x000e700000000800 */
[----:B------:R-:W1:Y:S01]  /*47f0*/  @!P1 LDC R9, c[0x0][0xb0c] ;  /* 0x0002c300ff099b82 */ /* 0x000e620000000800 */
[----:B--2---:R2:W-:Y:S01]  /*4800*/  SYNCS.ARRIVE.TRANS64.RED.A1T0 RZ, [R0+URZ], RZ ;  /* 0x000000ff00ff79a7 */ /* 0x0045e200081004ff */
[----:B---3--:R-:W-:Y:S04]  /*4810*/  LOP3.LUT P4, RZ, R18, 0x1, RZ, 0xc0, !PT ;  /* 0x0000000112ff7812 */ /* 0x008fe8000788c0ff */
[----:B------:R-:W-:Y:S09]  /*4820*/  P2R R180, PR, RZ, 0x10 ;  /* 0x00000010ffb47803 */ /* 0x000ff20000000000 */
[----:B------:R-:W-:Y:S02]  /*4830*/  @P4 MOV R77, R16 ;  /* 0x00000010004d4202 */ /* 0x000fe40000000f00 */
[----:B------:R-:W-:Y:S01]  /*4840*/  @P4 LOP3.LUT R75, R17, 0xffff, RZ, 0xc0, !PT ;  /* 0x0000ffff114b4812 */ /* 0x000fe200078ec0ff */
[----:B--2-4-:R-:W-:Y:S06]  /*4850*/  @!P0 BRA `(.L_x_79) ;  /* 0x0000000000a48947 */ /* 0x014fec0003800000 */
[----:B------:R-:W-:Y:S01]  /*4860*/  IMAD.HI.U32 R21, R172, R71, RZ ;  /* 0x00000047ac157227 */ /* 0x000fe200078e00ff */
[----:B------:R-:W-:Y:S02]  /*4870*/  ISETP.NE.AND P0, PT, R70, 0x1, PT ;  /* 0x000000014600780c */ /* 0x000fe40003f05270 */
[----:B------:R-:W-:Y:S01]  /*4880*/  ISETP.NE.AND P2, PT, R72, 0x1, PT ;  /* 0x000000014800780c */ /* 0x000fe20003f45270 */
[----:B------:R-:W-:Y:S01]  /*4890*/  IMAD.HI.U32 R20, R167, R152, RZ ;  /* 0x00000098a7147227 */ /* 0x000fe200078e00ff */
[----:B------:R-:W-:Y:S02]  /*48a0*/  SHF.R.U32.HI R21, RZ, R170, R21 ;  /* 0x000000aaff157219 */ /* 0x000fe40000011615 */
[----:B------:R-:W-:Y:S01]  /*48b0*/  ISETP.NE.AND P3, PT, R74, 0x1, PT ;  /* 0x000000014a00780c */ /* 0x000fe20003f65270 */
[----:B------:R-:W-:Y:S01]  /*48c0*/  IMAD.HI.U32 R24, R77, R152, RZ ;  /* 0x000000984d187227 */ /* 0x000fe200078e00ff */
[----:B------:R-:W-:Y:S02]  /*48d0*/  SHF.R.U32.HI R20, RZ, R153, R20 ;  /* 0x00000099ff147219 */ /* 0x000fe40000011614 */
[----:B------:R-:W-:Y:S01]  /*48e0*/  SEL R3, R172, R21, !P0 ;  /* 0x00000015ac037207 */ /* 0x000fe20004000000 */
[----:B------:R-:W-:Y:S01]  /*48f0*/  IMAD.HI.U32 R21, R75, R71, RZ ;  /* 0x000000474b157227 */ /* 0x000fe200078e00ff */
[----:B------:R-:W-:Y:S02]  /*4900*/  SEL R7, R167, R20, !P3 ;  /* 0x00000014a7077207 */ /* 0x000fe40005800000 */
[----:B------:R-:W-:Y:S01]  /*4910*/  SHF.R.U32.HI R24, RZ, R153, R24 ;  /* 0x00000099ff187219 */ /* 0x000fe20000011618 */
[-C--:B------:R-:W-:Y:S04]  /*4920*/  IMAD.HI.U32 R20, R3, R68.reuse, RZ ;  /* 0x0000004403147227 */ /* 0x080fe800078e00ff */
[----:B------:R-:W-:Y:S01]  /*4930*/  IMAD.HI.U32 R22, R7, R68, RZ ;  /* 0x0000004407167227 */ /* 0x000fe200078e00ff */
[-C--:B------:R-:W-:Y:S02]  /*4940*/  @P2 SHF.R.U32.HI R3, RZ, R69.reuse, R20 ;  /* 0x00000045ff032219 */ /* 0x080fe40000011614 */
[----:B------:R-:W-:Y:S02]  /*4950*/  SHF.R.U32.HI R20, RZ, R170, R21 ;  /* 0x000000aaff147219 */ /* 0x000fe40000011615 */
[----:B------:R-:W-:Y:S01]  /*4960*/  @P2 SHF.R.U32.HI R7, RZ, R69, R22 ;  /* 0x00000045ff072219 */ /* 0x000fe20000011616 */
[C---:B------:R-:W-:Y:S01]  /*4970*/  IMAD R2, R72.reuse, R3, RZ ;  /* 0x0000000348027224 */ /* 0x040fe200078e02ff */
[----:B------:R-:W-:Y:S02]  /*4980*/  SEL R5, R75, R20, !P0 ;  /* 0x000000144b057207 */ /* 0x000fe40004000000 */
[----:B------:R-:W-:Y:S01]  /*4990*/  SEL R3, R77, R24, !P3 ;  /* 0x000000184d037207 */ /* 0x000fe20005800000 */
[----:B------:R-:W-:Y:S01]  /*49a0*/  IMAD R4, R72, R7, RZ ;  /* 0x0000000748047224 */ /* 0x000fe200078e02ff */
[C---:B------:R-:W-:Y:S01]  /*49b0*/  ISETP.GE.AND P0, PT, R5.reuse, R2, PT ;  /* 0x000000020500720c */ /* 0x040fe20003f06270 */
[----:B------:R-:W-:Y:S03]  /*49c0*/  IMAD.HI.U32 R6, R5, R68, RZ ;  /* 0x0000004405067227 */ /* 0x000fe600078e00ff */
[----:B------:R-:W-:Y:S01]  /*49d0*/  ISETP.GE.OR P0, PT, R3, R4, P0 ;  /* 0x000000040300720c */ /* 0x000fe20000706670 */
[----:B------:R-:W-:Y:S01]  /*49e0*/  IMAD.MOV R4, RZ, RZ, -R3 ;  /* 0x000000ffff047224 */ /* 0x000fe200078e0a03 */
[-C--:B------:R-:W-:Y:S03]  /*49f0*/  SHF.R.U32.HI R6, RZ, R69.reuse, R6 ;  /* 0x00000045ff067219 */ /* 0x080fe60000011606 */
[----:B------:R-:W-:Y:S01]  /*4a00*/  IMAD R77, R74, R4, R77 ;  /* 0x000000044a4d7224 */ /* 0x000fe200078e024d */
[----:B------:R-:W-:Y:S05]  /*4a10*/  SEL R15, R5, R6, !P2 ;  /* 0x00000006050f7207 */ /* 0x000fea0005000000 */
[----:B------:R-:W-:Y:S02]  /*4a20*/  IMAD.MOV R6, RZ, RZ, -R15 ;  /* 0x000000ffff067224 */ /* 0x000fe400078e0a0f */
[C---:B------:R-:W-:Y:S04]  /*4a30*/  @!P0 IMAD.HI.U32 R2, R3.reuse, R68, RZ ;  /* 0x0000004403028227 */ /* 0x040fe800078e00ff */
[----:B------:R-:W-:Y:S01]  /*4a40*/  IMAD R6, R72, R6, R5 ;  /* 0x0000000648067224 */ /* 0x000fe200078e0205 */
[----:B------:R-:W-:Y:S04]  /*4a50*/  @!P0 SHF.R.U32.HI R2, RZ, R69, R2 ;  /* 0x00000045ff028219 */ /* 0x000fe80000011602 */
[----:B------:R-:W-:Y:S02]  /*4a60*/  @!P0 SEL R0, R3, R2, !P2 ;  /* 0x0000000203008207 */ /* 0x000fe40005000000 */
[----:B------:R-:W-:Y:S02]  /*4a70*/  IADD3 R2, PT, PT, -R5, RZ, RZ ;  /* 0x000000ff05027210 */ /* 0x000fe40007ffe1ff */
[----:B------:R-:W-:Y:S01]  /*4a80*/  @!P0 IADD3 R8, PT, PT, R15, -R0, RZ ;  /* 0x800000000f088210 */ /* 0x000fe20007ffe0ff */
[----:B------:R-:W-:Y:S02]  /*4a90*/  @!P0 IMAD R0, R7, R6, R0 ;  /* 0x0000000607008224 */ /* 0x000fe400078e0200 */
[----:B------:R-:W-:Y:S02]  /*4aa0*/  IMAD R75, R70, R2, R75 ;  /* 0x00000002464b7224 */ /* 0x000fe400078e024b */
[----:B------:R-:W-:Y:S02]  /*4ab0*/  @!P0 IMAD R5, R8, R72, R3 ;  /* 0x0000004808058224 */ /* 0x000fe400078e0203 */
[----:B------:R-:W-:Y:S04]  /*4ac0*/  @!P0 IMAD.MOV.U32 R3, RZ, RZ, R0 ;  /* 0x000000ffff038224 */ /* 0x000fe800078e0000 */
[----:B------:R-:W-:Y:S02]  /*4ad0*/  IMAD R77, R3, R74, R77 ;  /* 0x0000004a034d7224 */ /* 0x000fe400078e024d */
[----:B------:R-:W-:Y:S07]  /*4ae0*/  IMAD R75, R5, R70, R75 ;  /* 0x00000046054b7224 */ /* 0x000fee00078e024b */
.L_x_79:
[----:B------:R-:W-:Y:S01]  /*4af0*/  @!P1 IMAD.HI.U32 R0, R77, R12, RZ ;  /* 0x0000000c4d009227 */ /* 0x000fe200078e00ff */
[----:B-1----:R-:W-:Y:S01]  /*4b00*/  @!P1 ISETP.NE.AND P0, PT, R10, 0x1, PT ;  /* 0x000000010a00980c */ /* 0x002fe20003f05270 */
[----:B------:R-:W-:Y:S01]  /*4b10*/  ULOP3.LUT UP0, URZ, UR42, 0x1b0, URZ, 0xc0, !UPT ;  /* 0x000001b02aff7892 */ /* 0x000fe2000f80c0ff */
[----:B------:R-:W-:Y:S01]  /*4b20*/  @!P1 ISETP.NE.AND P2, PT, R9, 0x1, PT ;  /* 0x000000010900980c */ /* 0x000fe20003f45270 */
[----:B------:R-:W-:Y:S01]  /*4b30*/  @!P1 IMAD.HI.U32 R3, R75, R11, RZ ;  /* 0x0000000b4b039227 */ /* 0x000fe200078e00ff */
[----:B------:R-:W-:Y:S02]  /*4b40*/  @!P1 SHF.R.U32.HI R0, RZ, R13, R0 ;  /* 0x0000000dff009219 */ /* 0x000fe40000011600 */
[----:B------:R-:W-:Y:S01]  /*4b50*/  @P4 SHF.R.U32.HI R171, RZ, 0x10, R17 ;  /* 0x00000010ffab4819 */ /* 0x000fe20000011611 */
[----:B------:R-:W-:Y:S01]  /*4b60*/  VIADD R181, R181, 0x1 ;  /* 0x00000001b5b57836 */ /* 0x000fe20000000000 */
[----:B------:R-:W-:Y:S02]  /*4b70*/  @!P1 SHF.R.U32.HI R2, RZ, R14, R3 ;  /* 0x0000000eff029219 */ /* 0x000fe40000011603 */
[----:B------:R-:W-:Y:S02]  /*4b80*/  @!P1 SEL R3, R77, R0, !P2 ;  /* 0x000000004d039207 */ /* 0x000fe40005000000 */
[----:B------:R-:W-:Y:S05]  /*4b90*/  @!P1 SEL R2, R75, R2, !P0 ;  /* 0x000000024b029207 */ /* 0x000fea0004000000 */
[----:B------:R-:W-:Y:S02]  /*4ba0*/  @!P1 IMAD.IADD R0, R2, 0x1, -R3 ;  /* 0x0000000102009824 */ /* 0x000fe400078e0a03 */
[----:B------:R-:W-:Y:S02]  /*4bb0*/  @!P1 IMAD.IADD R2, R3, 0x1, -R2 ;  /* 0x0000000103029824 */ /* 0x000fe400078e0a02 */
[----:B------:R-:W-:Y:S02]  /*4bc0*/  @!P1 IMAD R77, R0, R9, R77 ;  /* 0x00000009004d9224 */ /* 0x000fe400078e024d */
[----:B------:R-:W-:Y:S01]  /*4bd0*/  @!P1 IMAD R75, R2, R10, R75 ;  /* 0x0000000a024b9224 */ /* 0x000fe200078e024b */
[----:B------:R-:W-:Y:S06]  /*4be0*/  BRA.U !UP0, `(.L_x_80) ;  /* 0x0000000108407547 */ /* 0x000fec000b800000 */
[----:B------:R-:W1:Y:S01]  /*4bf0*/  LDCU.64 UR8, c[0x4][0x80] ;  /* 0x01001000ff0877ac */ /* 0x000e620008000a00 */
[----:B------:R-:W-:Y:S01]  /*4c00*/  MOV R3, 0x0 ;  /* 0x0000000000037802 */ /* 0x000fe20000000f00 */
[----:B------:R-:W-:Y:S02]  /*4c10*/  HFMA2 R12, -RZ, RZ, 0, 5.9604644775390625e-08 ;  /* 0x00000001ff0c7431 */ /* 0x000fe400000001ff */
[----:B------:R-:W-:Y:S02]  /*4c20*/  IMAD.MOV.U32 R8, RZ, RZ, 0x70 ;  /* 0x00000070ff087424 */ /* 0x000fe400078e00ff */
[----:B------:R-:W-:Y:S01]  /*4c30*/  IMAD.MOV.U32 R13, RZ, RZ, RZ ;  /* 0x000000ffff0d7224 */ /* 0x000fe200078e00ff */
[----:B------:R-:W2:Y:S01]  /*4c40*/  LDCU.64 UR6, c[0x4][0x88] ;  /* 0x01001100ff0677ac */ /* 0x000ea20008000a00 */
[----:B------:R-:W3:Y:S01]  /*4c50*/  LDC.64 R2, c[0x4][R3] ;  /* 0x0100000003027b82 */ /* 0x000ee20000000a00 */
[----:B------:R-:W4:Y:S01]  /*4c60*/  LDCU.64 UR4, c[0x4][0x8] ;  /* 0x01000100ff0477ac */ /* 0x000f220008000a00 */
[----:B-1----:R-:W-:Y:S01]  /*4c70*/  MOV R5, UR9 ;  /* 0x0000000900057c02 */ /* 0x002fe20008000f00 */
[----:B------:R-:W-:Y:S01]  /*4c80*/  IMAD.U32 R4, RZ, RZ, UR8 ;  /* 0x00000008ff047e24 */ /* 0x000fe2000f8e00ff */
[----:B--2---:R-:W-:Y:S01]  /*4c90*/  MOV R7, UR7 ;  /* 0x0000000700077c02 */ /* 0x004fe20008000f00 */
[----:B------:R-:W-:Y:S01]  /*4ca0*/  IMAD.U32 R6, RZ, RZ, UR6 ;  /* 0x00000006ff067e24 */ /* 0x000fe2000f8e00ff */
[----:B----4-:R-:W-:Y:S01]  /*4cb0*/  MOV R11, UR5 ;  /* 0x00000005000b7c02 */ /* 0x010fe20008000f00 */
[----:B------:R-:W-:Y:S02]  /*4cc0*/  IMAD.U32 R10, RZ, RZ, UR4 ;  /* 0x00000004ff0a7e24 */ /* 0x000fe4000f8e00ff */
[----:B------:R-:W-:Y:S07]  /*4cd0*/  LEPC R20, `(.L_x_80) ;  /* 0x000000001014794e */ /* 0x000fee0000000000 */
[----:B---3-5:R-:W-:Y:S05]  /*4ce0*/  CALL.ABS.NOINC R2 ;  /* 0x0000000002007343 */ /* 0x028fea0003c00000 */
.L_x_80:
[----:B------:R-:W-:Y:S01]  /*4cf0*/  LOP3.LUT P0, RZ, R179, 0x1b0, RZ, 0xc0, !PT ;  /* 0x000001b0b3ff7812 */ /* 0x000fe2000780c0ff */
[----:B------:R-:W-:Y:S11]  /*4d00*/  BSSY.RECONVERGENT B6, `(.L_x_81) ;  /* 0x0000013000067945 */ /* 0x000ff60003800200 */
[----:B------:R-:W-:Y:S01]  /*4d10*/  @!UPT UIADD3 URZ, UPT, UPT, URZ, URZ, URZ ;  /* 0x000000fffffff290 */ /* 0x000fe2000fffe0ff */
[----:B------:R-:W-:Y:S05]  /*4d20*/  @!P0 BRA `(.L_x_82) ;  /* 0x0000000000408947 */ /* 0x000fea0003800000 */
        /* <DEDUP_REMOVED lines=16> */
.L_x_82:
[----:B------:R-:W-:Y:S05]  /*4e30*/  BSYNC.RECONVERGENT B6 ;  /* 0x0000000000067941 */ /* 0x000fea0003800200 */
.L_x_81:
[----:B------:R-:W-:Y:S01]  /*4e40*/  ISETP.NE.U32.AND P3, PT, R150, RZ, PT ;  /* 0x000000ff9600720c */ /* 0x000fe20003f65070 */
[----:B------:R-:W-:Y:S01]  /*4e50*/  UISETP.NE.AND UP1, UPT, UR44, URZ, UPT ;  /* 0x000000ff2c00728c */ /* 0x000fe2000bf25270 */
[----:B------:R-:W-:Y:S02]  /*4e60*/  ISETP.NE.U32.AND P4, PT, R146, RZ, PT ;  /* 0x000000ff9200720c */ /* 0x000fe40003f85070 */
[----:B------:R-:W-:Y:S02]  /*4e70*/  ISETP.NE.AND.EX P3, PT, R151, RZ, PT, P3 ;  /* 0x000000ff9700720c */ /* 0x000fe40003f65330 */
[----:B------:R-:W-:Y:S02]  /*4e80*/  PLOP3.LUT P1, PT, PT, PT, PT, 0x8, 0x80 ;  /* 0x000000000080781c */ /* 0x000fe40003f2e170 */
[----:B------:R-:W-:Y:S02]  /*4e90*/  PLOP3.LUT P0, PT, PT, PT, UP1, 0x80, 0x8 ;  /* 0x000000000008781c */ /* 0x000fe40003f0f018 */
[----:B------:R-:W-:Y:S02]  /*4ea0*/  ISETP.NE.AND.EX P4, PT, R147, RZ, PT, P4 ;  /* 0x000000ff9300720c */ /* 0x000fe40003f85340 */
[----:B------:R-:W1:Y:S09]  /*4eb0*/  @UP1 LDCU.64 UR4, c[0x0][0x888] ;  /* 0x00011100ff0417ac */ /* 0x000e720008000a00 */
[----:B------:R-:W-:Y:S01]  /*4ec0*/  @P0 PLOP3.LUT P1, PT, P3, PT, PT, 0x80, 0x8 ;  /* 0x000000000008081c */ /* 0x000fe20001f2f070 */
[----:B-1----:R-:W-:Y:S04]  /*4ed0*/  @UP1 UISETP.NE.U32.AND UP0, UPT, UR4, URZ, UPT ;  /* 0x000000ff0400128c */ /* 0x002fe8000bf05070 */
[----:B------:R-:W-:Y:S04]  /*4ee0*/  @UP1 UISETP.NE.AND.EX UP0, UPT, UR5, URZ, UPT, UP0 ;  /* 0x000000ff0500128c */ /* 0x000fe8000bf05300 */
[----:B------:R-:W-:Y:S01]  /*4ef0*/  @UP1 USEL UR4, URZ, 0xffffffff, UP0 ;  /* 0xffffffffff041887 */ /* 0x000fe20008000000 */
[----:B------:R-:W-:Y:S11]  /*4f00*/  @!P3 BRA `(.L_x_83) ;  /* 0x00000000002cb947 */ /* 0x000ff60003800000 */
[----:B------:R-:W-:Y:S01]  /*4f10*/  ISETP.NE.U32.AND P2, PT, R148, RZ, PT ;  /* 0x000000ff9400720c */ /* 0x000fe20003f45070 */
[----:B------:R-:W-:Y:S03]  /*4f20*/  IMAD.MOV.U32 R164, RZ, RZ, 0x1 ;  /* 0x00000001ffa47424 */ /* 0x000fe600078e00ff */
[----:B------:R-:W-:Y:S11]  /*4f30*/  ISETP.NE.AND.EX P2, PT, R149, RZ, PT, P2 ;  /* 0x000000ff9500720c */ /* 0x000ff60003f45320 */
[----:B------:R-:W-:Y:S02]  /*4f40*/  @!UPT UIADD3 URZ, UPT, UPT, URZ, URZ, URZ ;  /* 0x000000fffffff290 */ /* 0x000fe4000fffe0ff */
[----:B------:R-:W1:Y:S01]  /*4f50*/  @P2 LDC.64 R2, c[0x0][0x888] ;  /* 0x00022200ff022b82 */ /* 0x000e620000000a00 */
[----:B------:R-:W-:Y:S04]  /*4f60*/  @P2 IMAD R0, R150, UR36, RZ ;  /* 0x0000002496002c24 */ /* 0x000fe8000f8e02ff */
[----:B-1----:R-:W-:Y:S04]  /*4f70*/  @P2 IMAD.WIDE R2, R0, 0x4, R2 ;  /* 0x0000000400022825 */ /* 0x002fe800078e0202 */
[----:B------:R-:W-:Y:S01]  /*4f80*/  HFMA2 R0, -RZ, RZ, 0, 5.9604644775390625e-08 ;  /* 0x00000001ff007431 */ /* 0x000fe200000001ff */
[----:B-----5:R1:W5:Y:S04]  /*4f90*/  @P2 LDG.E R81, desc[UR40][R2.64] ;  /* 0x0000002802512981 */ /* 0x020368000c1e1900 */
[----:B------:R-:W-:Y:S01]  /*4fa0*/  @!P2 PRMT R164, R0, 0x7610, R164 ;  /* 0x0000761000a4a816 */ /* 0x000fe200000000a4 */
[----:B-1----:R-:W2:Y:S06]  /*4fb0*/  @!P2 LDC R81, c[0x0][0x880] ;  /* 0x00022000ff51ab82 */ /* 0x002eac0000000800 */
.L_x_83:
[----:B------:R-:W-:Y:S05]  /*4fc0*/  @!P4 BRA `(.L_x_84) ;  /* 0x000000000020c947 */ /* 0x000fea0003800000 */
[----:B------:R-:W-:Y:S04]  /*4fd0*/  ISETP.NE.U32.AND P2, PT, R144, RZ, PT ;  /* 0x000000ff9000720c */ /* 0x000fe80003f45070 */
[----:B------:R-:W-:Y:S11]  /*4fe0*/  ISETP.NE.AND.EX P2, PT, R145, RZ, PT, P2 ;  /* 0x000000ff9100720c */ /* 0x000ff60003f45320 */
[----:B------:R-:W-:Y:S02]  /*4ff0*/  @!UPT UIADD3 URZ, UPT, UPT, URZ, URZ, URZ ;  /* 0x000000fffffff290 */ /* 0x000fe4000fffe0ff */
[----:B------:R-:W1:Y:S01]  /*5000*/  @P2 LDC.64 R2, c[0x0][0x8a8] ;  /* 0x00022a00ff022b82 */ /* 0x000e620000000a00 */
[----:B------:R-:W-:Y:S04]  /*5010*/  @P2 IMAD R0, R146, UR36, RZ ;  /* 0x0000002492002c24 */ /* 0x000fe8000f8e02ff */
[----:B-1----:R-:W-:Y:S05]  /*5020*/  @P2 IMAD.WIDE R2, R0, 0x4, R2 ;  /* 0x0000000400022825 */ /* 0x002fea00078e0202 */
[----:B-----5:R1:W5:Y:S02]  /*5030*/  @P2 LDG.E R78, desc[UR40][R2.64] ;  /* 0x00000028024e2981 */ /* 0x020364000c1e1900 */
[----:B-1----:R-:W3:Y:S02]  /*5040*/  @!P2 LDC R78, c[0x0][0x8a0] ;  /* 0x00022800ff4eab82 */ /* 0x002ee40000000800 */
.L_x_84:
[----:B--2--5:R-:W-:Y:S01]  /*5050*/  @P0 FSETP.NEU.AND P4, PT, R81, RZ, PT ;  /* 0x000000ff5100020b */ /* 0x024fe20003f8d000 */
[----:B------:R-:W-:Y:S01]  /*5060*/  IMAD.U32 R0, RZ, RZ, UR4 ;  /* 0x00000004ff007e24 */ /* 0x000fe2000f8e00ff */
[----:B------:R-:W-:Y:S01]  /*5070*/  @P0 LOP3.LUT P2, RZ, R164, 0xff, RZ, 0xc0, !PT ;  /* 0x000000ffa4ff0812 */ /* 0x000fe2000784c0ff */
[----:B------:R-:W-:Y:S01]  /*5080*/  BSSY B1, `(.L_x_85) ;  /* 0x000003d000017945 */ /* 0x000fe20003800000 */
[----:B------:R-:W-:Y:S01]  /*5090*/  @P0 SEL R3, RZ, 0xffffffff, P4 ;  /* 0xffffffffff030807 */ /* 0x000fe20002000000 */
[C---:B------:R-:W-:Y:S01]  /*50a0*/  IMAD R64, R76.reuse, 0x40, R79 ;  /* 0x000000404c407824 */ /* 0x040fe200078e024f */
[----:B------:R-:W-:Y:S02]  /*50b0*/  LEA R156, R76, UR43, 0x3 ;  /* 0x0000002b4c9c7c11 */ /* 0x000fe4000f8e18ff */
[----:B------:R-:W-:Y:S02]  /*50c0*/  CS2R R86, SRZ ;  /* 0x0000000000567805 */ /* 0x000fe4000001ff00 */
[----:B------:R-:W-:Y:S02]  /*50d0*/  @P1 SEL R3, R0, R3, !P2 ;  /* 0x0000000300031207 */ /* 0x000fe40005000000 */
[----:B------:R-:W-:Y:S02]  /*50e0*/  CS2R R84, SRZ ;  /* 0x0000000000547805 */ /* 0x000fe4000001ff00 */
[----:B------:R-:W-:Y:S02]  /*50f0*/  SHF.L.U32 R5, R175, 0x1f, RZ ;  /* 0x0000001faf057819 */ /* 0x000fe400000006ff */
[----:B------:R-:W-:Y:S02]  /*5100*/  CS2R R90, SRZ ;  /* 0x00000000005a7805 */ /* 0x000fe4000001ff00 */
[----:B------:R-:W-:Y:S02]  /*5110*/  @P0 LOP3.LUT R3, R3, 0x1, RZ, 0xc0, !PT ;  /* 0x0000000103030812 */ /* 0x000fe400078ec0ff */
[----:B------:R-:W-:Y:S02]  /*5120*/  CS2R R88, SRZ ;  /* 0x0000000000587805 */ /* 0x000fe4000001ff00 */
[----:B------:R-:W-:Y:S02]  /*5130*/  PLOP3.LUT P5, PT, PT, PT, PT, 0x8, 0x80 ;  /* 0x000000000080781c */ /* 0x000fe40003fae170 */
[----:B------:R-:W-:Y:S02]  /*5140*/  CS2R R98, SRZ ;  /* 0x0000000000627805 */ /* 0x000fe4000001ff00 */
[----:B------:R-:W-:Y:S02]  /*5150*/  ISETP.NE.U32.OR P1, PT, R3, 0x1, !P0 ;  /* 0x000000010300780c */ /* 0x000fe40004725470 */
[----:B------:R-:W-:Y:S02]  /*5160*/  CS2R R96, SRZ ;  /* 0x0000000000607805 */ /* 0x000fe4000001ff00 */
[----:B------:R-:W-:Y:S02]  /*5170*/  CS2R R94, SRZ ;  /* 0x00000000005e7805 */ /* 0x000fe4000001ff00 */
[----:B------:R-:W-:Y:S07]  /*5180*/  CS2R R92, SRZ ;  /* 0x00000000005c7805 */ /* 0x000fee000001ff00 */
[----:B------:R-:W-:Y:S04]  /*5190*/  @P1 SHF.L.U32 R2, R173, 0x1f, RZ ;  /* 0x0000001fad021819 */ /* 0x000fe800000006ff */
[----:B------:R-:W1:Y:S01]  /*51a0*/  @P1 SYNCS.PHASECHK.TRANS64.TRYWAIT P0, [UR43+0x50], R2 ;  /* 0x00005002ff0015a7 */ /* 0x000e62000800112b */
[----:B------:R2:W4:Y:S01]  /*51b0*/  SYNCS.PHASECHK.TRANS64.TRYWAIT P4, [R156+URZ+0x90], R5 ;  /* 0x000090059c0075a7 */ /* 0x00052200080811ff */
[----:B-1----:R-:W-:Y:S01]  /*51c0*/  @P1 PLOP3.LUT P5, PT, P0, PT, PT, 0x8, 0x80 ;  /* 0x000000000080181c */ /* 0x002fe200007ae170 */
[----:B------:R-:W-:Y:S01]  /*51d0*/  @!UPT UIADD3 URZ, UPT, UPT, URZ, URZ, URZ ;  /* 0x000000fffffff290 */ /* 0x000fe2000fffe0ff */
[----:B--2-4-:R-:W-:Y:S11]  /*51e0*/  @!P1 BRA `(.L_x_86) ;  /* 0x0000000000989947 */ /* 0x014ff60003800000 */
[----:B------:R-:W-:Y:S01]  /*51f0*/  ISETP.NE.U32.AND P0, PT, RZ, UR38, PT ;  /* 0x00000026ff007c0c */ /* 0x000fe2000bf05070 */
[----:B------:R-:W-:Y:S01]  /*5200*/  BSSY B0, `(.L_x_87) ;  /* 0x0000016000007945 */ /* 0x000fe20003800000 */
[----:B------:R-:W-:Y:S02]  /*5210*/  FSETP.NEU.AND P2, PT, R81, RZ, PT ;  /* 0x000000ff5100720b */ /* 0x000fe40003f4d000 */
[----:B------:R-:W-:Y:S02]  /*5220*/  CS2R R94, SRZ ;  /* 0x00000000005e7805 */ /* 0x000fe4000001ff00 */
[----:B------:R-:W-:Y:S02]  /*5230*/  ISETP.NE.AND.EX P0, PT, RZ, UR39, PT, P0 ;  /* 0x00000027ff007c0c */ /* 0x000fe4000bf05300 */
[----:B------:R-:W-:Y:S02]  /*5240*/  CS2R R92, SRZ ;  /* 0x00000000005c7805 */ /* 0x000fe4000001ff00 */
[----:B------:R-:W-:Y:S02]  /*5250*/  LOP3.LUT P1, RZ, R164, 0xff, RZ, 0xc0, !PT ;  /* 0x000000ffa4ff7812 */ /* 0x000fe4000782c0ff */
[----:B------:R-:W-:Y:S02]  /*5260*/  CS2R R98, SRZ ;  /* 0x0000000000627805 */ /* 0x000fe4000001ff00 */
[----:B------:R-:W-:Y:S02]  /*5270*/  SEL R0, RZ, 0xffffffff, P2 ;  /* 0xffffffffff007807 */ /* 0x000fe40001000000 */
[----:B------:R-:W-:Y:S02]  /*5280*/  CS2R R96, SRZ ;  /* 0x0000000000607805 */ /* 0x000fe4000001ff00 */
[----:B------:R-:W-:Y:S02]  /*5290*/  SEL R3, RZ, 0xffffffff, P0 ;  /* 0xffffffffff037807 */ /* 0x000fe40000000000 */
[----:B------:R-:W-:Y:S02]  /*52a0*/  CS2R R90, SRZ ;  /* 0x00000000005a7805 */ /* 0x000fe4000001ff00 */
[----:B------:R-:W-:Y:S02]  /*52b0*/  CS2R R88, SRZ ;  /* 0x0000000000587805 */ /* 0x000fe4000001ff00 */
[----:B------:R-:W-:Y:S02]  /*52c0*/  CS2R R86, SRZ ;  /* 0x0000000000567805 */ /* 0x000fe4000001ff00 */
[----:B------:R-:W-:Y:S02]  /*52d0*/  @P3 SEL R0, R3, R0, !P1 ;  /* 0x0000000003003207 */ /* 0x000fe40004800000 */
[----:B------:R-:W-:Y:S02]  /*52e0*/  CS2R R84, SRZ ;  /* 0x0000000000547805 */ /* 0x000fe4000001ff00 */
[----:B------:R-:W-:Y:S04]  /*52f0*/  LOP3.LUT R0, R0, 0x1, RZ, 0xc0, !PT ;  /* 0x0000000100007812 */ /* 0x000fe800078ec0ff */
[----:B------:R-:W-:Y:S01]  /*5300*/  ISETP.NE.U32.AND P0, PT, R0, 0x1, PT ;  /* 0x000000010000780c */ /* 0x000fe20003f05070 */
[----:B------:R-:W-:Y:S01]  /*5310*/  @!UPT UIADD3 URZ, UPT, UPT, URZ, URZ, URZ ;  /* 0x000000fffffff290 */ /* 0x000fe2000fffe0ff */
[----:B------:R-:W-:Y:S11]  /*5320*/  @!P5 BRA `(.L_x_88) ;  /* 0x00000000000cd947 */ /* 0x000ff60003800000 */
[----:B------:R-:W-:Y:S04]  /*5330*/  SHF.L.U32 R3, R173, 0x1f, RZ ;  /* 0x0000001fad037819 */ /* 0x000fe800000006ff */
[----:B------:R-:W1:Y:S02]  /*5340*/  SYNCS.PHASECHK.TRANS64.TRYWAIT P1, [UR43+0x50], R3 ;  /* 0x00005003ff0075a7 */ /* 0x000e64000802112b */
[----:B-1----:R-:W-:Y:S05]  /*5350*/  @!P1 BRA `(.L_x_89) ;  /* 0x0000001c00789947 */ /* 0x002fea0003800000 */
.L_x_88:
[----:B------:R-:W-:Y:S05]  /*5360*/  BSYNC B0 ;  /* 0x0000000000007941 */ /* 0x000fea0003800000 */
.L_x_87:
[----:B------:R2:W4:Y:S01]  /*5370*/  @P0 LDS.128 R92, [R168+UR43+0x200] ;  /* 0x0002002ba85c0984 */ /* 0x0005220008000c00 */
[----:B------:R-:W-:Y:S01]  /*5380*/  UIADD3 UR4, UPT, UPT, UR43, 0x58, URZ ;  /* 0x000000582b047890 */ /* 0x000fe2000fffe0ff */
[----:B------:R-:W-:Y:S02]  /*5390*/  LOP3.LUT R173, R173, 0x1, RZ, 0x3c, !PT ;  /* 0x00000001adad7812 */ /* 0x000fe400078e3cff */
[----:B------:R2:W1:Y:S01]  /*53a0*/  @P0 LDS.128 R96, [R178+0x10] ;  /* 0x00001000b2600984 */ /* 0x0004620000000c00 */
[----:B------:R-:W-:Y:S03]  /*53b0*/  UPRMT UR4, UR37, 0x654, UR4 ;  /* 0x0000065425047896 */ /* 0x000fe60008000004 */
[----:B------:R2:W1:Y:S04]  /*53c0*/  @P0 LDS.128 R88, [R177+0x20] ;  /* 0x00002000b1580984 */ /* 0x0004680000000c00 */
[----:B------:R2:W1:Y:S01]  /*53d0*/  @P0 LDS.128 R84, [R176+0x30] ;  /* 0x00003000b0540984 */ /* 0x0004620000000c00 */
[----:B------:R-:W-:Y:S01]  /*53e0*/  @!PT LDS RZ, [RZ] ;  /* 0x00000000fffff984 */ /* 0x000fe20000000800 */
[----:B------:R-:W-:Y:S01]  /*53f0*/  @!PT LDS RZ, [RZ] ;  /* 0x00000000fffff984 */ /* 0x000fe20000000800 */
[----:B------:R-:W-:Y:S01]  /*5400*/  @!PT LDS RZ, [RZ] ;  /* 0x00000000fffff984 */ /* 0x000fe20000000800 */
[----:B------:R-:W-:Y:S01]  /*5410*/  @!PT LDS RZ, [RZ] ;  /* 0x00000000fffff984 */ /* 0x000fe20000000800 */
[----:B------:R5:W-:Y:S06]  /*5420*/  MEMBAR.ALL.CTA ;  /* 0x0000000000007992 */ /* 0x000bec0000008000 */
[----:B-----5:R-:W5:Y:S02]  /*5430*/  FENCE.VIEW.ASYNC.S ;  /* 0x00000000000073c6 */ /* 0x020f640000000000 */
[----:B-----5:R-:W-:Y:S01]  /*5440*/  SYNCS.ARRIVE.TRANS64.RED.A1T0 RZ, [UR4], RZ ;  /* 0x000000ffffff79a7 */ /* 0x020fe20008100404 */
.L_x_86:
[----:B------:R-:W-:Y:S05]  /*5450*/  BSYNC B1 ;  /* 0x0000000000017941 */ /* 0x000fea0003800000 */
.L_x_85:
[----:B-1----:R-:W-:Y:S04]  /*5460*/  SHF.R.U32.HI R0, RZ, 0x15, R64 ;  /* 0x00000015ff007819 */ /* 0x002fe80000011640 */
[----:B------:R-:W-:Y:S01]  /*5470*/  LOP3.LUT P0, RZ, R0, 0x3, R169, 0x48, !PT ;  /* 0x0000000300ff7812 */ /* 0x000fe200078048a9 */
[----:B------:R-:W-:Y:S01]  /*5480*/  @!UPT UIADD3 URZ, UPT, UPT, URZ, URZ, URZ ;  /* 0x000000fffffff290 */ /* 0x000fe2000fffe0ff */
[----:B------:R-:W-:Y:S11]  /*5490*/  @P4 BRA `(.L_x_90) ;  /* 0x0000000000084947 */ /* 0x000ff60003800000 */
[----:B------:R-:W1:Y:S02]  /*54a0*/  SYNCS.PHASECHK.TRANS64.TRYWAIT P1, [R156+URZ+0x90], R5 ;  /* 0x000090059c0075a7 */ /* 0x000e6400080211ff */
[----:B-1----:R-:W-:Y:S05]  /*54b0*/  @!P1 BRA `(.L_x_91) ;  /* 0x0000001c00389947 */ /* 0x002fea0003800000 */
.L_x_90:
[----:B------:R-:W-:Y:S05]  /*54c0*/  @!P0 BRA `(.L_x_92) ;  /* 0x0000000000408947 */ /* 0x000fea0003800000 */
[----:B------:R-:W1:Y:S01]  /*54d0*/  LDCU.64 UR8, c[0x4][0x70] ;  /* 0x01000e00ff0877ac */ /* 0x000e620008000a00 */
[----:B------:R-:W-:Y:S01]  /*54e0*/  MOV R3, 0x0 ;  /* 0x0000000000037802 */ /* 0x000fe20000000f00 */
[----:B------:R-:W-:Y:S02]  /*54f0*/  HFMA2 R12, -RZ, RZ, 0, 5.9604644775390625e-08 ;  /* 0x00000001ff0c7431 */ /* 0x000fe400000001ff */
[----:B------:R-:W-:Y:S02]  /*5500*/  IMAD.MOV.U32 R8, RZ, RZ, 0x192 ;  /* 0x00000192ff087424 */ /* 0x000fe400078e00ff */
[----:B------:R-:W-:Y:S01]  /*5510*/  IMAD.MOV.U32 R13, RZ, RZ, RZ ;  /* 0x000000ffff0d7224 */ /* 0x000fe200078e00ff */
[----:B------:R-:W5:Y:S01]  /*5520*/  LDCU.64 UR6, c[0x4][0x78] ;  /* 0x01000f00ff0677ac */ /* 0x000f620008000a00 */
[----:B------:R-:W2:Y:S01]  /*5530*/  LDC.64 R2, c[0x4][R3] ;  /* 0x0100000003027b82 */ /* 0x000ea20000000a00 */
[----:B------:R-:W3:Y:S01]  /*5540*/  LDCU.64 UR4, c[0x4][0x10] ;  /* 0x01000200ff0477ac */ /* 0x000ee20008000a00 */
[----:B-1----:R-:W-:Y:S01]  /*5550*/  MOV R5, UR9 ;  /* 0x0000000900057c02 */ /* 0x002fe20008000f00 */
[----:B------:R-:W-:Y:S01]  /*5560*/  IMAD.U32 R4, RZ, RZ, UR8 ;  /* 0x00000008ff047e24 */ /* 0x000fe2000f8e00ff */
[----:B-----5:R-:W-:Y:S01]  /*5570*/  MOV R7, UR7 ;  /* 0x0000000700077c02 */ /* 0x020fe20008000f00 */
[----:B------:R-:W-:Y:S01]  /*5580*/  IMAD.U32 R6, RZ, RZ, UR6 ;  /* 0x00000006ff067e24 */ /* 0x000fe2000f8e00ff */
[----:B---3--:R-:W-:Y:S01]  /*5590*/  MOV R11, UR5 ;  /* 0x00000005000b7c02 */ /* 0x008fe20008000f00 */
[----:B------:R-:W-:Y:S02]  /*55a0*/  IMAD.U32 R10, RZ, RZ, UR4 ;  /* 0x00000004ff0a7e24 */ /* 0x000fe4000f8e00ff */
[----:B------:R-:W-:Y:S07]  /*55b0*/  LEPC R20, `(.L_x_92) ;  /* 0x000000001014794e */ /* 0x000fee0000000000 */
[----:B--2-4-:R-:W-:Y:S05]  /*55c0*/  CALL.ABS.NOINC R2 ;  /* 0x0000000002007343 */ /* 0x014fea0003c00000 */
.L_x_92:
[----:B------:R-:W-:Y:S01]  /*55d0*/  LOP3.LUT P0, RZ, R166, 0x60, RZ, 0xc0, !PT ;  /* 0x00000060a6ff7812 */ /* 0x000fe2000780c0ff */
[----:B------:R-:W-:Y:S05]  /*55e0*/  WARPSYNC.ALL ;  /* 0x0000000000007948 */ /* 0x000fea0003800000 */
[----:B------:R-:W-:Y:S01]  /*55f0*/  R2UR UR4, R64 ;  /* 0x00000000400472ca */ /* 0x000fe200000e0000 */
[----:B------:R-:W-:Y:S01]  /*5600*/  BSSY.RECONVERGENT B0, `(.L_x_93) ;  /* 0x0000121000007945 */ /* 0x000fe20003800200 */
[-C--:B----4-:R-:W-:Y:S02]  /*5610*/  F2FP.F16.E4M3.UNPACK_B R82, R92.reuse ;  /* 0x0000005cff52723e */ /* 0x090fe400020006ff */
[----:B------:R-:W-:Y:S02]  /*5620*/  F2FP.F16.E4M3.UNPACK_B R109, R92.H1 ;  /* 0x0000005cff6d723e */ /* 0x000fe400030006ff */
[-C--:B------:R-:W-:Y:S01]  /*5630*/  F2FP.F16.E4M3.UNPACK_B R107, R93.reuse ;  /* 0x0000005dff6b723e */ /* 0x080fe200020006ff */
[--C-:B------:R-:W-:Y:S01]  /*5640*/  HADD2.F32 R80, -RZ, R82.reuse.H0_H0 ;  /* 0x20000052ff507230 */ /* 0x100fe20000004100 */
[----:B------:R-:W-:Y:S01]  /*5650*/  F2FP.F16.E4M3.UNPACK_B R105, R93.H1 ;  /* 0x0000005dff69723e */ /* 0x000fe200030006ff */
[----:B------:R-:W-:Y:S01]  /*5660*/  HADD2.F32 R82, -RZ, R82.H1_H1 ;  /* 0x30000052ff527230 */ /* 0x000fe20000004100 */
[-C--:B------:R-:W-:Y:S01]  /*5670*/  F2FP.F16.E4M3.UNPACK_B R130, R84.reuse ;  /* 0x00000054ff82723e */ /* 0x080fe200020006ff */
[--C-:B------:R-:W-:Y:S01]  /*5680*/  HADD2.F32 R83, -RZ, R109.reuse.H0_H0 ;  /* 0x2000006dff537230 */ /* 0x100fe20000004100 */
[----:B------:R-:W-:Y:S01]  /*5690*/  F2FP.F16.E4M3.UNPACK_B R132, R84.H1 ;  /* 0x00000054ff84723e */ /* 0x000fe200030006ff */
[----:B------:R-:W3:Y:S01]  /*56a0*/  LDTM.x64 R4, tmem[UR4] ;  /* 0x00000004000479ee */ /* 0x000ee20008340000 */
[----:B------:R-:W-:Y:S01]  /*56b0*/  NOP ;  /* 0x0000000000007918 */ /* 0x000fe20000000000 */
[----:B------:R-:W-:Y:S01]  /*56c0*/  R2UR UR5, R156 ;  /* 0x000000009c0572ca */ /* 0x000fe200000e0000 */
[--C-:B------:R-:W-:Y:S01]  /*56d0*/  HADD2.F32 R129, -RZ, R130.reuse.H0_H0 ;  /* 0x20000082ff817230 */ /* 0x100fe20000004100 */
[----:B------:R-:W-:Y:S01]  /*56e0*/  F2FP.F16.E4M3.UNPACK_B R93, R94 ;  /* 0x0000005eff5d723e */ /* 0x000fe200020006ff */
[----:B------:R-:W-:Y:S01]  /*56f0*/  HADD2.F32 R130, -RZ, R130.H1_H1 ;  /* 0x30000082ff827230 */ /* 0x000fe20000004100 */
[-C--:B------:R-:W-:Y:S01]  /*5700*/  F2FP.F16.E4M3.UNPACK_B R134, R85.reuse ;  /* 0x00000055ff86723e */ /* 0x080fe200020006ff */
[----:B------:R-:W-:Y:S01]  /*5710*/  HADD2.F32 R84, -RZ, R109.H1_H1 ;  /* 0x3000006dff547230 */ /* 0x000fe20000004100 */
[----:B------:R-:W-:Y:S01]  /*5720*/  F2FP.F16.E4M3.UNPACK_B R136, R85.H1 ;  /* 0x00000055ff88723e */ /* 0x000fe200030006ff */
[--C-:B------:R-:W-:Y:S01]  /*5730*/  HADD2.F32 R85, -RZ, R107.reuse.H0_H0 ;  /* 0x2000006bff557230 */ /* 0x100fe20000004100 */
[-C--:B------:R-:W-:Y:S01]  /*5740*/  F2FP.F16.E4M3.UNPACK_B R138, R86.reuse ;  /* 0x00000056ff8a723e */ /* 0x080fe200020006ff */
[--C-:B------:R-:W-:Y:S01]  /*5750*/  HADD2.F32 R133, -RZ, R134.reuse.H0_H0 ;  /* 0x20000086ff857230 */ /* 0x100fe20000004100 */
[----:B------:R-:W-:Y:S01]  /*5760*/  F2FP.F16.E4M3.UNPACK_B R140, R86.H1 ;  /* 0x00000056ff8c723e */ /* 0x000fe200030006ff */
[----:B------:R-:W-:Y:S01]  /*5770*/  HADD2.F32 R86, -RZ, R107.H1_H1 ;  /* 0x3000006bff567230 */ /* 0x000fe20000004100 */
[----:B------:R-:W-:Y:S01]  /*5780*/  F2FP.F16.E4M3.UNPACK_B R142, R87 ;  /* 0x00000057ff8e723e */ /* 0x000fe200020006ff */
[----:B------:R-:W-:Y:S01]  /*5790*/  UIADD3 UR5, UPT, UPT, UR5, 0xb0, URZ ;  /* 0x000000b005057890 */ /* 0x000fe2000fffe0ff */
[----:B------:R-:W-:Y:S01]  /*57a0*/  HADD2.F32 R134, -RZ, R134.H1_H1 ;  /* 0x30000086ff867230 */ /* 0x000fe20000004100 */
[----:B------:R-:W-:Y:S01]  /*57b0*/  F2FP.F16.E4M3.UNPACK_B R114, R88 ;  /* 0x00000058ff72723e */ /* 0x000fe200020006ff */
[--C-:B------:R-:W-:Y:S01]  /*57c0*/  HADD2.F32 R137, -RZ, R138.reuse.H0_H0 ;  /* 0x2000008aff897230 */ /* 0x100fe20000004100 */
[----:B------:R-:W-:Y:S01]  /*57d0*/  UPRMT UR5, UR37, 0x654, UR5 ;  /* 0x0000065425057896 */ /* 0x000fe20008000005 */
[----:B------:R-:W-:Y:S01]  /*57e0*/  HADD2.F32 R138, -RZ, R138.H1_H1 ;  /* 0x3000008aff8a7230 */ /* 0x000fe20000004100 */
[-C--:B------:R-:W-:Y:S01]  /*57f0*/  F2FP.F16.E4M3.UNPACK_B R118, R89.reuse ;  /* 0x00000059ff76723e */ /* 0x080fe200020006ff */
[--C-:B------:R-:W-:Y:S01]  /*5800*/  HADD2.F32 R113, -RZ, R114.reuse.H0_H0 ;  /* 0x20000072ff717230 */ /* 0x100fe20000004100 */
[----:B------:R-:W-:Y:S01]  /*5810*/  F2FP.F16.E4M3.UNPACK_B R120, R89.H1 ;  /* 0x00000059ff78723e */ /* 0x000fe200030006ff */
[C---:B---3--:R-:W-:Y:S01]  /*5820*/  FMUL R4, R78.reuse, R4 ;  /* 0x000000044e047220 */ /* 0x048fe20000400000 */
[C---:B------:R-:W-:Y:S01]  /*5830*/  FMUL R5, R78.reuse, R5 ;  /* 0x000000054e057220 */ /* 0x040fe20000400000 */
[C---:B------:R-:W-:Y:S01]  /*5840*/  FMUL R8, R78.reuse, R8 ;  /* 0x000000084e087220 */ /* 0x040fe20000400000 */
[C---:B------:R-:W-:Y:S01]  /*5850*/  FMUL R9, R78.reuse, R9 ;  /* 0x000000094e097220 */ /* 0x040fe20000400000 */
[----:B------:R-:W-:Y:S01]  /*5860*/  SYNCS.ARRIVE.TRANS64.RED.A1T0 RZ, [UR5], RZ ;  /* 0x000000ffffff79a7 */ /* 0x000fe20008100405 */
[C---:B------:R-:W-:Y:S01]  /*5870*/  FFMA R4, R81.reuse, R80, R4 ;  /* 0x0000005051047223 */ /* 0x040fe20000000004 */
[C---:B------:R-:W-:Y:S01]  /*5880*/  FFMA R5, R81.reuse, R82, R5 ;  /* 0x0000005251057223 */ /* 0x040fe20000000005 */
[----:B------:R-:W-:Y:S02]  /*5890*/  HADD2.F32 R89, -RZ, R93.H0_H0 ;  /* 0x2000005dff597230 */ /* 0x000fe40000004100 */
[C---:B------:R-:W-:Y:S01]  /*58a0*/  FMUL R12, R78.reuse, R12 ;  /* 0x0000000c4e0c7220 */ /* 0x040fe20000400000 */
        /* <DEDUP_REMOVED lines=11> */
[----:B------:R-:W-:Y:S02]  /*5960*/  HADD2.F32 R114, -RZ, R114.H1_H1 ;  /* 0x30000072ff727230 */ /* 0x000fe40000004100 */
[C---:B------:R-:W-:Y:S01]  /*5970*/  FMUL R32, R78.reuse, R36 ;  /* 0x000000244e207220 */ /* 0x040fe20000400000 */
[C---:B------:R-:W-:Y:S01]  /*5980*/  FMUL R33, R78.reuse, R37 ;  /* 0x000000254e217220 */ /* 0x040fe20000400000 */
[--C-:B------:R-:W-:Y:S02]  /*5990*/  HADD2.F32 R117, -RZ, R118.reuse.H0_H0 ;  /* 0x20000076ff757230 */ /* 0x100fe40000004100 */
[C---:B------:R-:W-:Y:S01]  /*59a0*/  FMUL R36, R78.reuse, R40 ;  /* 0x000000284e247220 */ /* 0x040fe20000400000 */
[----:B------:R-:W-:Y:S02]  /*59b0*/  HADD2.F32 R118, -RZ, R118.H1_H1 ;  /* 0x30000076ff767230 */ /* 0x000fe40000004100 */
        /* <DEDUP_REMOVED lines=8> */
[----:B------:R-:W-:Y:S01]  /*5a40*/  F2FP.F16.E4M3.UNPACK_B R92, R94.H1 ;  /* 0x0000005eff5c723e */ /* 0x000fe200030006ff */
[C---:B------:R-:W-:Y:S01]  /*5a50*/  FMUL R53, R78.reuse, R57 ;  /* 0x000000394e357220 */ /* 0x040fe20000400000 */
[C---:B------:R-:W-:Y:S01]  /*5a60*/  FMUL R56, R78.reuse, R60 ;  /* 0x0000003c4e387220 */ /* 0x040fe20000400000 */
[----:B------:R-:W-:Y:S01]  /*5a70*/  F2FP.F16.E4M3.UNPACK_B R141, R87.H1 ;  /* 0x00000057ff8d723e */ /* 0x000fe200030006ff */
[C---:B------:R-:W-:Y:S01]  /*5a80*/  FMUL R57, R78.reuse, R61 ;  /* 0x0000003d4e397220 */ /* 0x040fe20000400000 */
[----:B------:R-:W-:Y:S02]  /*5a90*/  HADD2.F32 R80, -RZ, R142.H1_H1 ;  /* 0x3000008eff507230 */ /* 0x000fe40000004100 */
[C---:B------:R-:W-:Y:S01]  /*5aa0*/  FMUL R60, R78.reuse, R64 ;  /* 0x000000404e3c7220 */ /* 0x040fe20000400000 */
[----:B------:R-:W-:Y:S01]  /*5ab0*/  F2FP.F16.E4M3.UNPACK_B R116, R88.H1 ;  /* 0x00000058ff74723e */ /* 0x000fe200030006ff */
[C---:B------:R-:W-:Y:S01]  /*5ac0*/  FMUL R61, R78.reuse, R65 ;  /* 0x000000414e3d7220 */ /* 0x040fe20000400000 */
[C---:B------:R-:W-:Y:S01]  /*5ad0*/  FMUL R6, R78.reuse, R6 ;  /* 0x000000064e067220 */ /* 0x040fe20000400000 */
[----:B------:R-:W-:Y:S01]  /*5ae0*/  F2FP.F16.E4M3.UNPACK_B R94, R95 ;  /* 0x0000005fff5e723e */ /* 0x000fe200020006ff */
[C---:B------:R-:W-:Y:S01]  /*5af0*/  FMUL R7, R78.reuse, R7 ;  /* 0x000000074e077220 */ /* 0x040fe20000400000 */
[--C-:B------:R-:W-:Y:S02]  /*5b00*/  HADD2.F32 R87, -RZ, R105.reuse.H0_H0 ;  /* 0x20000069ff577230 */ /* 0x100fe40000004100 */
[C---:B------:R-:W-:Y:S01]  /*5b10*/  FFMA R6, R81.reuse, R83, R6 ;  /* 0x0000005351067223 */ /* 0x040fe20000000006 */
[----:B------:R-:W-:Y:S01]  /*5b20*/  F2FP.F16.E4M3.UNPACK_B R122, R90 ;  /* 0x0000005aff7a723e */ /* 0x000fe200020006ff */
[C---:B------:R-:W-:Y:S01]  /*5b30*/  FFMA R7, R81.reuse, R84, R7 ;  /* 0x0000005451077223 */ /* 0x040fe20000000007 */
[C---:B------:R-:W-:Y:S01]  /*5b40*/  FFMA R8, R81.reuse, R85, R8 ;  /* 0x0000005551087223 */ /* 0x040fe20000000008 */
[----:B------:R-:W-:Y:S01]  /*5b50*/  F2FP.F16.E4M3.UNPACK_B R124, R90.H1 ;  /* 0x0000005aff7c723e */ /* 0x000fe200030006ff */
[----:B------:R-:W-:Y:S02]  /*5b60*/  HADD2.F32 R88, -RZ, R105.H1_H1 ;  /* 0x30000069ff587230 */ /* 0x000fe40000004100 */
[----:B------:R-:W-:Y:S01]  /*5b70*/  FFMA R9, R81, R86, R9 ;  /* 0x0000005651097223 */ /* 0x000fe20000000009 */
[----:B------:R-:W-:Y:S01]  /*5b80*/  F2FP.SATFINITE.E4M3.F32.PACK_AB_MERGE_C R156, R7, R6, RZ ;  /* 0x00000006079c723e */ /* 0x000fe200048070ff */
[----:B------:R-:W-:Y:S02]  /*5b90*/  HADD2.F32 R90, -RZ, R93.H1_H1 ;  /* 0x3000005dff5a7230 */ /* 0x000fe40000004100 */
[C---:B------:R-:W-:Y:S01]  /*5ba0*/  FMUL R10, R78.reuse, R10 ;  /* 0x0000000a4e0a7220 */ /* 0x040fe20000400000 */
[--C-:B------:R-:W-:Y:S01]  /*5bb0*/  HADD2.F32 R93, -RZ, R94.reuse.H0_H0 ;  /* 0x2000005eff5d7230 */ /* 0x100fe20000004100 */
[----:B------:R-:W-:Y:S01]  /*5bc0*/  F2FP.SATFINITE.E4M3.F32.PACK_AB_MERGE_C R156, R5, R4, R156 ;  /* 0x00000004059c723e */ /* 0x000fe2000480709c */
[----:B------:R-:W-:Y:S02]  /*5bd0*/  HADD2.F32 R94, -RZ, R94.H1_H1 ;  /* 0x3000005eff5e7230 */ /* 0x000fe40000004100 */
[C---:B------:R-:W-:Y:S01]  /*5be0*/  FFMA R10, R81.reuse, R87, R10 ;  /* 0x00000057510a7223 */ /* 0x040fe2000000000a */
[--C-:B------:R-:W-:Y:S02]  /*5bf0*/  HADD2.F32 R121, -RZ, R122.reuse.H0_H0 ;  /* 0x2000007aff797230 */ /* 0x100fe40000004100 */
[C---:B------:R-:W-:Y:S01]  /*5c00*/  FMUL R11, R78.reuse, R11 ;  /* 0x0000000b4e0b7220 */ /* 0x040fe20000400000 */
[----:B------:R-:W-:Y:S01]  /*5c10*/  F2FP.F16.E4M3.UNPACK_B R126, R91 ;  /* 0x0000005bff7e723e */ /* 0x000fe200020006ff */
[----:B------:R-:W-:Y:S01]  /*5c20*/  HADD2.F32 R122, -RZ, R122.H1_H1 ;  /* 0x3000007aff7a7230 */ /* 0x000fe20000004100 */
[----:B------:R-:W-:Y:S01]  /*5c30*/  F2FP.F16.E4M3.UNPACK_B R103, R95.H1 ;  /* 0x0000005fff67723e */ /* 0x000fe200030006ff */
[C---:B------:R-:W-:Y:S01]  /*5c40*/  FFMA R11, R81.reuse, R88, R11 ;  /* 0x00000058510b7223 */ /* 0x040fe2000000000b */
[----:B------:R-:W-:Y:S01]  /*5c50*/  F2FP.F16.E4M3.UNPACK_B R128, R91.H1 ;  /* 0x0000005bff80723e */ /* 0x000fe200030006ff */
[----:B------:R-:W-:Y:S02]  /*5c60*/  HADD2.F32 R91, -RZ, R92.H0_H0 ;  /* 0x2000005cff5b7230 */ /* 0x000fe40000004100 */
[C---:B------:R-:W-:Y:S01]  /*5c70*/  FFMA R12, R81.reuse, R89, R12 ;  /* 0x00000059510c7223 */ /* 0x040fe2000000000c */
[----:B------:R-:W-:Y:S01]  /*5c80*/  FFMA R13, R81, R90, R13 ;  /* 0x0000005a510d7223 */ /* 0x000fe2000000000d */
[----:B------:R-:W-:Y:S01]  /*5c90*/  F2FP.SATFINITE.E4M3.F32.PACK_AB_MERGE_C R157, R11, R10, RZ ;  /* 0x0000000a0b9d723e */ /* 0x000fe200048070ff */
[--C-:B------:R-:W-:Y:S01]  /*5ca0*/  HADD2.F32 R125, -RZ, R126.reuse.H0_H0 ;  /* 0x2000007eff7d7230 */ /* 0x100fe20000004100 */
[----:B------:R-:W-:Y:S01]  /*5cb0*/  F2FP.F16.E4M3.UNPACK_B R101, R96 ;  /* 0x00000060ff65723e */ /* 0x000fe200020006ff */
[----:B------:R-:W-:Y:S01]  /*5cc0*/  HADD2.F32 R126, -RZ, R126.H1_H1 ;  /* 0x3000007eff7e7230 */ /* 0x000fe20000004100 */
[----:B------:R-:W-:Y:S01]  /*5cd0*/  F2FP.SATFINITE.E4M3.F32.PACK_AB_MERGE_C R157, R9, R8, R157 ;  /* 0x00000008099d723e */ /* 0x000fe2000480709d */
[----:B------:R-:W-:Y:S02]  /*5ce0*/  HADD2.F32 R83, -RZ, R142.H0_H0 ;  /* 0x2000008eff537230 */ /* 0x000fe40000004100 */
[C---:B------:R-:W-:Y:S01]  /*5cf0*/  FMUL R14, R78.reuse, R14 ;  /* 0x0000000e4e0e7220 */ /* 0x040fe20000400000 */
[----:B------:R-:W-:Y:S02]  /*5d00*/  HADD2.F32 R92, -RZ, R92.H1_H1 ;  /* 0x3000005cff5c7230 */ /* 0x000fe40000004100 */
[C---:B------:R-:W-:Y:S01]  /*5d10*/  FMUL R15, R78.reuse, R15 ;  /* 0x0000000f4e0f7220 */ /* 0x040fe20000400000 */
[----:B------:R-:W-:Y:S01]  /*5d20*/  F2FP.F16.E4M3.UNPACK_B R100, R96.H1 ;  /* 0x00000060ff64723e */ /* 0x000fe200030006ff */
[--C-:B------:R-:W-:Y:S02]  /*5d30*/  HADD2.F32 R95, -RZ, R103.reuse.H0_H0 ;  /* 0x20000067ff5f7230 */ /* 0x100fe40000004100 */
[C---:B------:R-:W-:Y:S01]  /*5d40*/  FFMA R14, R81.reuse, R91, R14 ;  /* 0x0000005b510e7223 */ /* 0x040fe2000000000e */
[C---:B------:R-:W-:Y:S01]  /*5d50*/  FFMA R15, R81.reuse, R92, R15 ;  /* 0x0000005c510f7223 */ /* 0x040fe2000000000f */
[C---:B------:R-:W-:Y:S01]  /*5d60*/  FFMA R16, R81.reuse, R93, R16 ;  /* 0x0000005d51107223 */ /* 0x040fe20000000010 */
[----:B------:R-:W-:Y:S01]  /*5d70*/  FFMA R17, R81, R94, R17 ;  /* 0x0000005e51117223 */ /* 0x000fe20000000011 */
[-C--:B------:R-:W-:Y:S01]  /*5d80*/  F2FP.F16.E4M3.UNPACK_B R102, R97.reuse ;  /* 0x00000061ff66723e */ /* 0x080fe200020006ff */
[----:B------:R-:W-:Y:S01]  /*5d90*/  HADD2.F32 R96, -RZ, R103.H1_H1 ;  /* 0x30000067ff607230 */ /* 0x000fe20000004100 */
[----:B------:R-:W-:Y:S01]  /*5da0*/  F2FP.SATFINITE.E4M3.F32.PACK_AB_MERGE_C R158, R15, R14, RZ ;  /* 0x0000000e0f9e723e */ /* 0x000fe200048070ff */
[C---:B------:R-:W-:Y:S01]  /*5db0*/  FMUL R18, R78.reuse, R18 ;  /* 0x000000124e127220 */ /* 0x040fe20000400000 */
[----:B------:R-:W-:Y:S01]  /*5dc0*/  F2FP.F16.E4M3.UNPACK_B R104, R97.H1 ;  /* 0x00000061ff68723e */ /* 0x000fe200030006ff */
[--C-:B------:R-:W-:Y:S01]  /*5dd0*/  HADD2.F32 R97, -RZ, R101.reuse.H0_H0 ;  /* 0x20000065ff617230 */ /* 0x100fe20000004100 */
[----:B------:R-:W-:Y:S01]  /*5de0*/  F2FP.SATFINITE.E4M3.F32.PACK_AB_MERGE_C R158, R13, R12, R158 ;  /* 0x0000000c0d9e723e */ /* 0x000fe2000480709e */
[C---:B------:R-:W-:Y:S01]  /*5df0*/  FFMA R18, R81.reuse, R95, R18 ;  /* 0x0000005f51127223 */ /* 0x040fe20000000012 */
[----:B------:R-:W-:Y:S01]  /*5e00*/  F2FP.F16.E4M3.UNPACK_B R110, R99 ;  /* 0x00000063ff6e723e */ /* 0x000fe200020006ff */
[C---:B------:R-:W-:Y:S01]  /*5e10*/  FMUL R19, R78.reuse, R19 ;  /* 0x000000134e137220 */ /* 0x040fe20000400000 */
[----:B------:R-:W-:Y:S01]  /*5e20*/  F2FP.F16.E4M3.UNPACK_B R112, R99.H1 ;  /* 0x00000063ff70723e */ /* 0x000fe200030006ff */
[----:B------:R-:W-:Y:S01]  /*5e30*/  HADD2.F32 R99, -RZ, R101.H1_H1 ;  /* 0x30000065ff637230 */ /* 0x000fe20000004100 */
[-C--:B------:R-:W-:Y:S01]  /*5e40*/  F2FP.F16.E4M3.UNPACK_B R106, R98.reuse ;  /* 0x00000062ff6a723e */ /* 0x080fe200020006ff */
[----:B------:R-:W-:Y:S01]  /*5e50*/  HADD2.F32 R101, -RZ, R102.H0_H0 ;  /* 0x20000066ff657230 */ /* 0x000fe20000004100 */
[----:B------:R-:W-:Y:S01]  /*5e60*/  F2FP.F16.E4M3.UNPACK_B R108, R98.H1 ;  /* 0x00000062ff6c723e */ /* 0x000fe200030006ff */
[----:B------:R-:W-:Y:S02]  /*5e70*/  HADD2.F32 R98, -RZ, R100.H0_H0 ;  /* 0x20000064ff627230 */ /* 0x000fe40000004100 */
[C---:B------:R-:W-:Y:S01]  /*5e80*/  FFMA R19, R81.reuse, R96, R19 ;  /* 0x0000006051137223 */ /* 0x040fe20000000013 */
[C---:B------:R-:W-:Y:S01]  /*5e90*/  FFMA R0, R81.reuse, R97, R0 ;  /* 0x0000006151007223 */ /* 0x040fe20000000000 */
[----:B------:R-:W-:Y:S01]  /*5ea0*/  FFMA R2, R81, R99, R2 ;  /* 0x0000006351027223 */ /* 0x000fe20000000002 */
[----:B------:R-:W-:Y:S02]  /*5eb0*/  HADD2.F32 R102, -RZ, R102.H1_H1 ;  /* 0x30000066ff667230 */ /* 0x000fe40000004100 */
[C---:B------:R-:W-:Y:S01]  /*5ec0*/  FMUL R3, R78.reuse, R22 ;  /* 0x000000164e037220 */ /* 0x040fe20000400000 */
[----:B------:R-:W-:Y:S01]  /*5ed0*/  HADD2.F32 R100, -RZ, R100.H1_H1 ;  /* 0x30000064ff647230 */ /* 0x000fe20000004100 */
[----:B------:R-:W-:Y:S01]  /*5ee0*/  F2FP.SATFINITE.E4M3.F32.PACK_AB_MERGE_C R159, R19, R18, RZ ;  /* 0x00000012139f723e */ /* 0x000fe200048070ff */
[--C-:B------:R-:W-:Y:S02]  /*5ef0*/  HADD2.F32 R105, -RZ, R106.reuse.H0_H0 ;  /* 0x2000006aff697230 */ /* 0x100fe40000004100 */
[----:B------:R-:W-:Y:S01]  /*5f00*/  FFMA R3, R81, R98, R3 ;  /* 0x0000006251037223 */ /* 0x000fe20000000003 */
[----:B------:R-:W-:Y:S01]  /*5f10*/  HADD2.F32 R106, -RZ, R106.H1_H1 ;  /* 0x3000006aff6a7230 */ /* 0x000fe20000004100 */
[----:B------:R-:W-:Y:S01]  /*5f20*/  F2FP.SATFINITE.E4M3.F32.PACK_AB_MERGE_C R159, R17, R16, R159 ;  /* 0x00000010119f723e */ /* 0x000fe2000480709f */
[----:B------:R-:W-:Y:S02]  /*5f30*/  HADD2.F32 R109, -RZ, R110.H0_H0 ;  /* 0x2000006eff6d7230 */ /* 0x000fe40000004100 */
[C---:B------:R-:W-:Y:S01]  /*5f40*/  FMUL R23, R78.reuse, R23 ;  /* 0x000000174e177220 */ /* 0x040fe20000400000 */
[--C-:B------:R-:W-:Y:S02]  /*5f50*/  HADD2.F32 R103, -RZ, R104.reuse.H0_H0 ;  /* 0x20000068ff677230 */ /* 0x100fe40000004100 */
[C---:B------:R-:W-:Y:S01]  /*5f60*/  FMUL R22, R78.reuse, R26 ;  /* 0x0000001a4e167220 */ /* 0x040fe20000400000 */
[----:B------:R-:W-:Y:S01]  /*5f70*/  HADD2.F32 R104, -RZ, R104.H1_H1 ;  /* 0x30000068ff687230 */ /* 0x000fe20000004100 */
[----:B------:R1:W-:Y:S01]  /*5f80*/  STS.128 [R168+UR43+0x2200], R156 ;  /* 0x0022009ca8007988 */ /* 0x0003e20008000c2b */
[C---:B------:R-:W-:Y:S01]  /*5f90*/  FFMA R23, R81.reuse, R100, R23 ;  /* 0x0000006451177223 */ /* 0x040fe20000000017 */
[C---:B------:R-:W-:Y:S01]  /*5fa0*/  FFMA R20, R81.reuse, R101, R20 ;  /* 0x0000006551147223 */ /* 0x040fe20000000014 */
[C---:B------:R-:W-:Y:S01]  /*5fb0*/  FFMA R21, R81.reuse, R102, R21 ;  /* 0x0000006651157223 */ /* 0x040fe20000000015 */
[----:B------:R-:W-:Y:S01]  /*5fc0*/  FFMA R22, R81, R103, R22 ;  /* 0x0000006751167223 */ /* 0x000fe20000000016 */
[----:B------:R-:W-:Y:S01]  /*5fd0*/  HADD2.F32 R110, -RZ, R110.H1_H1 ;  /* 0x3000006eff6e7230 */ /* 0x000fe20000004100 */
[----:B------:R-:W-:Y:S01]  /*5fe0*/  F2FP.SATFINITE.E4M3.F32.PACK_AB_MERGE_C R161, R23, R3, RZ ;  /* 0x0000000317a1723e */ /* 0x000fe200048070ff */
[C---:B------:R-:W-:Y:S01]  /*5ff0*/  FMUL R27, R78.reuse, R27 ;  /* 0x0000001b4e1b7220 */ /* 0x040fe20000400000 */
[--C-:B------:R-:W-:Y:S02]  /*6000*/  HADD2.F32 R107, -RZ, R108.reuse.H0_H0 ;  /* 0x2000006cff6b7230 */ /* 0x100fe40000004100 */
[----:B------:R-:W-:Y:S01]  /*6010*/  FMUL R26, R78, R30 ;  /* 0x0000001e4e1a7220 */ /* 0x000fe20000400000 */
[----:B------:R-:W-:Y:S01]  /*6020*/  HADD2.F32 R108, -RZ, R108.H1_H1 ;  /* 0x3000006cff6c7230 */ /* 0x000fe20000004100 */
[----:B------:R-:W-:Y:S01]  /*6030*/  F2FP.SATFINITE.E4M3.F32.PACK_AB_MERGE_C R160, R2, R0, R161 ;  /* 0x0000000002a0723e */ /* 0x000fe200048070a1 */
[C---:B------:R-:W-:Y:S01]  /*6040*/  FFMA R27, R81.reuse, R104, R27 ;  /* 0x00000068511b7223 */ /* 0x040fe2000000001b */
[C---:B------:R-:W-:Y:S01]  /*6050*/  FFMA R24, R81.reuse, R105, R24 ;  /* 0x0000006951187223 */ /* 0x040fe20000000018 */
[C---:B------:R-:W-:Y:S01]  /*6060*/  FFMA R25, R81.reuse, R106, R25 ;  /* 0x0000006a51197223 */ /* 0x040fe20000000019 */
[----:B------:R-:W-:Y:S01]  /*6070*/  FFMA R26, R81, R107, R26 ;  /* 0x0000006b511a7223 */ /* 0x000fe2000000001a */
[C---:B------:R-:W-:Y:S01]  /*6080*/  FMUL R31, R78.reuse, R31 ;  /* 0x0000001f4e1f7220 */ /* 0x040fe20000400000 */
[--C-:B------:R-:W-:Y:S01]  /*6090*/  HADD2.F32 R111, -RZ, R112.reuse.H0_H0 ;  /* 0x20000070ff6f7230 */ /* 0x100fe20000004100 */
[----:B------:R-:W-:Y:S01]  /*60a0*/  F2FP.SATFINITE.E4M3.F32.PACK_AB_MERGE_C R162, R27, R22, RZ ;  /* 0x000000161ba2723e */ /* 0x000fe200048070ff */
[----:B------:R-:W-:Y:S02]  /*60b0*/  HADD2.F32 R112, -RZ, R112.H1_H1 ;  /* 0x30000070ff707230 */ /* 0x000fe40000004100 */
[C---:B------:R-:W-:Y:S01]  /*60c0*/  FFMA R31, R81.reuse, R108, R31 ;  /* 0x0000006c511f7223 */ /* 0x040fe2000000001f */
[----:B------:R-:W-:Y:S01]  /*60d0*/  FFMA R28, R81, R109, R28 ;  /* 0x0000006d511c7223 */ /* 0x000fe2000000001c */
[----:B------:R-:W-:Y:S01]  /*60e0*/  F2FP.SATFINITE.E4M3.F32.PACK_AB_MERGE_C R161, R21, R20, R162 ;  /* 0x0000001415a1723e */ /* 0x000fe200048070a2 */
[----:B------:R-:W-:Y:S01]  /*60f0*/  FFMA R29, R81, R110, R29 ;  /* 0x0000006e511d7223 */ /* 0x000fe2000000001d */
[C---:B------:R-:W-:Y:S01]  /*6100*/  FMUL R30, R78.reuse, R34 ;  /* 0x000000224e1e7220 */ /* 0x040fe20000400000 */
[----:B------:R-:W-:Y:S01]  /*6110*/  F2FP.SATFINITE.E4M3.F32.PACK_AB_MERGE_C R163, R31, R26, RZ ;  /* 0x0000001a1fa3723e */ /* 0x000fe200048070ff */
[C---:B------:R-:W-:Y:S01]  /*6120*/  FMUL R35, R78.reuse, R35 ;  /* 0x000000234e237220 */ /* 0x040fe20000400000 */
[--C-:B------:R-:W-:Y:S02]  /*6130*/  HADD2.F32 R115, -RZ, R116.reuse.H0_H0 ;  /* 0x20000074ff737230 */ /* 0x100fe40000004100 */
[----:B------:R-:W-:Y:S01]  /*6140*/  FFMA R30, R81, R111, R30 ;  /* 0x0000006f511e7223 */ /* 0x000fe2000000001e */
[----:B------:R-:W-:Y:S01]  /*6150*/  F2FP.SATFINITE.E4M3.F32.PACK_AB_MERGE_C R162, R25, R24, R163 ;  /* 0x0000001819a2723e */ /* 0x000fe200048070a3 */
[C---:B------:R-:W-:Y:S01]  /*6160*/  FFMA R35, R81.reuse, R112, R35 ;  /* 0x0000007051237223 */ /* 0x040fe20000000023 */
[C---:B------:R-:W-:Y:S01]  /*6170*/  FFMA R32, R81.reuse, R113, R32 ;  /* 0x0000007151207223 */ /* 0x040fe20000000020 */
[----:B------:R-:W-:Y:S01]  /*6180*/  FFMA R33, R81, R114, R33 ;  /* 0x0000007251217223 */ /* 0x000fe20000000021 */
[----:B------:R-:W-:Y:S02]  /*6190*/  HADD2.F32 R116, -RZ, R116.H1_H1 ;  /* 0x30000074ff747230 */ /* 0x000fe40000004100 */
        /* <DEDUP_REMOVED lines=9> */
[----:B------:R-:W-:Y:S01]  /*6230*/  HADD2.F32 R120, -RZ, R120.H1_H1 ;  /* 0x30000078ff787230 */ /* 0x000fe20000004100 */
[----:B------:R1:W-:Y:S01]  /*6240*/  STS.128 [R178+0x2010], R160 ;  /* 0x002010a0b2007388 */ /* 0x0003e20000000c00 */
[----:B------:R-:W-:Y:S01]  /*6250*/  F2FP.SATFINITE.E4M3.F32.PACK_AB_MERGE_C R184, R39, R34, RZ ;  /* 0x0000002227b8723e */ /* 0x000fe200048070ff */
[C---:B------:R-:W-:Y:S01]  /*6260*/  FMUL R38, R78.reuse, R42 ;  /* 0x0000002a4e267220 */ /* 0x040fe20000400000 */
[C---:B------:R-:W-:Y:S01]  /*6270*/  FMUL R43, R78.reuse, R43 ;  /* 0x0000002b4e2b7220 */ /* 0x040fe20000400000 */
[--C-:B------:R-:W-:Y:S01]  /*6280*/  HADD2.F32 R123, -RZ, R124.reuse.H0_H0 ;  /* 0x2000007cff7b7230 */ /* 0x100fe20000004100 */
[----:B------:R-:W-:Y:S01]  /*6290*/  F2FP.SATFINITE.E4M3.F32.PACK_AB_MERGE_C R184, R33, R32, R184 ;  /* 0x0000002021b8723e */ /* 0x000fe200048070b8 */
[C---:B------:R-:W-:Y:S01]  /*62a0*/  FFMA R38, R81.reuse, R119, R38 ;  /* 0x0000007751267223 */ /* 0x040fe20000000026 */
        /* <DEDUP_REMOVED lines=12> */
[C---:B------:R-:W-:Y:S01]  /*6370*/  FFMA R45, R81.reuse, R126, R45 ;  /* 0x0000007e512d7223 */ /* 0x040fe2000000002d */
[----:B------:R-:W-:Y:S02]  /*6380*/  HADD2.F32 R128, -RZ, R128.H1_H1 ;  /* 0x30000080ff807230 */ /* 0x000fe40000004100 */
[C---:B------:R-:W-:Y:S01]  /*6390*/  FMUL R46, R78.reuse, R50 ;  /* 0x000000324e2e7220 */ /* 0x040fe20000400000 */
[C---:B------:R-:W-:Y:S01]  /*63a0*/  FMUL R51, R78.reuse, R51 ;  /* 0x000000334e337220 */ /* 0x040fe20000400000 */
[--C-:B------:R-:W-:Y:S02]  /*63b0*/  HADD2.F32 R131, -RZ, R132.reuse.H0_H0 ;  /* 0x20000084ff837230 */ /* 0x100fe40000004100 */
[C---:B------:R-:W-:Y:S01]  /*63c0*/  FMUL R50, R78.reuse, R54 ;  /* 0x000000364e327220 */ /* 0x040fe20000400000 */
[C---:B------:R-:W-:Y:S01]  /*63d0*/  FFMA R46, R81.reuse, R127, R46 ;  /* 0x0000007f512e7223 */ /* 0x040fe2000000002e */
[----:B------:R-:W-:Y:S02]  /*63e0*/  HADD2.F32 R132, -RZ, R132.H1_H1 ;  /* 0x30000084ff847230 */ /* 0x000fe40000004100 */
[C---:B------:R-:W-:Y:S01]  /*63f0*/  FFMA R51, R81.reuse, R128, R51 ;  /* 0x0000008051337223 */ /* 0x040fe20000000033 */
[C---:B------:R-:W-:Y:S01]  /*6400*/  FMUL R55, R78.reuse, R55 ;  /* 0x000000374e377220 */ /* 0x040fe20000400000 */
[C---:B------:R-:W-:Y:S01]  /*6410*/  FFMA R48, R81.reuse, R129, R48 ;  /* 0x0000008151307223 */ /* 0x040fe20000000030 */
[C---:B------:R-:W-:Y:S01]  /*6420*/  FFMA R49, R81.reuse, R130, R49 ;  /* 0x0000008251317223 */ /* 0x040fe20000000031 */
[--C-:B------:R-:W-:Y:S02]  /*6430*/  HADD2.F32 R135, -RZ, R136.reuse.H0_H0 ;  /* 0x20000088ff877230 */ /* 0x100fe40000004100 */
[C---:B------:R-:W-:Y:S01]  /*6440*/  FFMA R50, R81.reuse, R131, R50 ;  /* 0x0000008351327223 */ /* 0x040fe20000000032 */
[----:B------:R-:W-:Y:S02]  /*6450*/  HADD2.F32 R136, -RZ, R136.H1_H1 ;  /* 0x30000088ff887230 */ /* 0x000fe40000004100 */
[C---:B------:R-:W-:Y:S01]  /*6460*/  FMUL R54, R78.reuse, R58 ;  /* 0x0000003a4e367220 */ /* 0x040fe20000400000 */
        /* <DEDUP_REMOVED lines=16> */
[----:B------:R-:W-:Y:S01]  /*6570*/  FFMA R63, R81, R140, R63 ;  /* 0x0000008c513f7223 */ /* 0x000fe2000000003f */
[----:B------:R-:W-:Y:S01]  /*6580*/  FMUL R67, R78, R67 ;  /* 0x000000434e437220 */ /* 0x000fe20000400000 */
[----:B------:R-:W-:Y:S01]  /*6590*/  F2FP.SATFINITE.E4M3.F32.PACK_AB_MERGE_C R186, R47, R42, RZ ;  /* 0x0000002a2fba723e */ /* 0x000fe200048070ff */
[----:B------:R-:W-:Y:S01]  /*65a0*/  FFMA R60, R81, R83, R60 ;  /* 0x00000053513c7223 */ /* 0x000fe2000000003c */
[----:B------:R-:W-:Y:S01]  /*65b0*/  F2FP.SATFINITE.E4M3.F32.PACK_AB_MERGE_C R187, R51, R46, RZ ;  /* 0x0000002e33bb723e */ /* 0x000fe200048070ff */
[C---:B------:R-:W-:Y:S01]  /*65c0*/  FFMA R61, R81.reuse, R80, R61 ;  /* 0x00000050513d7223 */ /* 0x040fe2000000003d */
[C---:B------:R-:W-:Y:S01]  /*65d0*/  FFMA R62, R81.reuse, R85, R62 ;  /* 0x00000055513e7223 */ /* 0x040fe2000000003e */
[----:B------:R-:W-:Y:S01]  /*65e0*/  FFMA R67, R81, R82, R67 ;  /* 0x0000005251437223 */ /* 0x000fe20000000043 */
[----:B------:R-:W-:Y:S02]  /*65f0*/  F2FP.SATFINITE.E4M3.F32.PACK_AB_MERGE_C R186, R41, R40, R186 ;  /* 0x0000002829ba723e */ /* 0x000fe400048070ba */
[----:B------:R-:W-:Y:S02]  /*6600*/  F2FP.SATFINITE.E4M3.F32.PACK_AB_MERGE_C R187, R45, R44, R187 ;  /* 0x0000002c2dbb723e */ /* 0x000fe400048070bb */
[----:B------:R-:W-:Y:S02]  /*6610*/  F2FP.SATFINITE.E4M3.F32.PACK_AB_MERGE_C R188, R55, R50, RZ ;  /* 0x0000003237bc723e */ /* 0x000fe400048070ff */
[----:B------:R-:W-:Y:S01]  /*6620*/  F2FP.SATFINITE.E4M3.F32.PACK_AB_MERGE_C R189, R59, R54, RZ ;  /* 0x000000363bbd723e */ /* 0x000fe200048070ff */
[----:B------:R1:W-:Y:S01]  /*6630*/  STS.128 [R177+0x2020], R184 ;  /* 0x002020b8b1007388 */ /* 0x0003e20000000c00 */
[----:B------:R-:W-:Y:S02]  /*6640*/  F2FP.SATFINITE.E4M3.F32.PACK_AB_MERGE_C R190, R63, R58, RZ ;  /* 0x0000003a3fbe723e */ /* 0x000fe400048070ff */
[----:B------:R-:W-:Y:S02]  /*6650*/  F2FP.SATFINITE.E4M3.F32.PACK_AB_MERGE_C R182, R67, R62, RZ ;  /* 0x0000003e43b6723e */ /* 0x000fe400048070ff */
[----:B------:R-:W-:Y:S02]  /*6660*/  F2FP.SATFINITE.E4M3.F32.PACK_AB_MERGE_C R188, R49, R48, R188 ;  /* 0x0000003031bc723e */ /* 0x000fe400048070bc */
[----:B------:R-:W-:Y:S02]  /*6670*/  F2FP.SATFINITE.E4M3.F32.PACK_AB_MERGE_C R189, R53, R52, R189 ;  /* 0x0000003435bd723e */ /* 0x000fe400048070bd */
[----:B------:R-:W-:Y:S02]  /*6680*/  F2FP.SATFINITE.E4M3.F32.PACK_AB_MERGE_C R190, R57, R56, R190 ;  /* 0x0000003839be723e */ /* 0x000fe400048070be */
[----:B------:R-:W-:Y:S02]  /*6690*/  F2FP.SATFINITE.E4M3.F32.PACK_AB_MERGE_C R191, R61, R60, R182 ;  /* 0x0000003c3dbf723e */ /* 0x000fe400048070b6 */
[----:B------:R-:W-:Y:S03]  /*66a0*/  IADD3 R76, PT, PT, R76, 0x1, RZ ;  /* 0x000000014c4c7810 */ /* 0x000fe60007ffe0ff */
[----:B------:R1:W-:Y:S01]  /*66b0*/  STS.128 [R176+0x2030], R188 ;  /* 0x002030bcb0007388 */ /* 0x0003e20000000c00 */
[----:B------:R-:W-:Y:S01]  /*66c0*/  @!PT LDS RZ, [RZ] ;  /* 0x00000000fffff984 */ /* 0x000fe20000000800 */
[----:B------:R-:W-:Y:S01]  /*66d0*/  @!PT LDS RZ, [RZ] ;  /* 0x00000000fffff984 */ /* 0x000fe20000000800 */
[----:B------:R-:W-:Y:S01]  /*66e0*/  @!PT LDS RZ, [RZ] ;  /* 0x00000000fffff984 */ /* 0x000fe20000000800 */
[----:B------:R-:W-:Y:S01]  /*66f0*/  @!PT LDS RZ, [RZ] ;  /* 0x00000000fffff984 */ /* 0x000fe20000000800 */
[----:B------:R3:W-:Y:S07]  /*6700*/  MEMBAR.ALL.CTA ;  /* 0x0000000000007992 */ /* 0x0007ee0000008000 */
[----:B---3--:R-:W3:Y:S02]  /*6710*/  FENCE.VIEW.ASYNC.S ;  /* 0x00000000000073c6 */ /* 0x008ee40000000000 */
[----:B---3--:R-:W-:Y:S06]  /*6720*/  BAR.SYNC.DEFER_BLOCKING 0x1, 0x80 ;  /* 0x0042000000007b1d */ /* 0x008fec0000010000 */
[----:B------:R-:W-:Y:S05]  /*6730*/  @P0 BRA `(.L_x_94) ;  /* 0x0000000000340947 */ /* 0x000fea0003800000 */
[----:B------:R-:W-:Y:S01]  /*6740*/  UIADD3 UR12, UPT, UPT, UR43, 0x2200, URZ ;  /* 0x000022002b0c7890 */ /* 0x000fe2000fffe0ff */
[----:B------:R-:W-:Y:S01]  /*6750*/  R2UR UR9, R155 ;  /* 0x000000009b0972ca */ /* 0x000fe200000e0000 */
[----:B------:R-:W-:Y:S01]  /*6760*/  UIADD3 UR10, UP0, UPT, UR46, 0x680, URZ ;  /* 0x000006802e0a7890 */ /* 0x000fe2000ff1e0ff */
[----:B------:R-:W-:Y:S01]  /*6770*/  R2UR UR8, R165 ;  /* 0x00000000a50872ca */ /* 0x000fe200000e0000 */
[----:B------:R-:W-:Y:S02]  /*6780*/  UMOV UR7, UR36 ;  /* 0x0000002400077c82 */ /* 0x000fe40008000000 */
[----:B------:R-:W-:Y:S01]  /*6790*/  IMAD.U32 R179, RZ, RZ, UR12 ;  /* 0x0000000cffb37e24 */ /* 0x000fe2000f8e00ff */
[----:B------:R-:W-:Y:S04]  /*67a0*/  UIADD3.X UR11, UPT, UPT, URZ, UR47, URZ, UP0, !UPT ;  /* 0x0000002fff0b7290 */ /* 0x000fe800087fe4ff */
[----:B------:R-:W-:Y:S03]  /*67b0*/  R2UR UR4, R179 ;  /* 0x00000000b30472ca */ /* 0x000fe600000e0000 */
[----:B------:R-:W-:Y:S02]  /*67c0*/  USHF.L.U32 UR5, UR9, 0x6, URZ ;  /* 0x0000000609057899 */ /* 0x000fe400080006ff */
[----:B------:R-:W-:Y:S09]  /*67d0*/  USHF.L.U32 UR6, UR8, 0x7, URZ ;  /* 0x0000000708067899 */ /* 0x000ff200080006ff */
[----:B------:R3:W-:Y:S01]  /*67e0*/  UTMASTG.3D [UR4], [UR10] ;  /* 0x000000040a0073b5 */ /* 0x0007e20008010000 */
[----:B------:R0:W-:Y:S01]  /*67f0*/  UTMACMDFLUSH ;  /* 0x00000000000079b7 */ /* 0x0001e20000000000 */
[----:B---3--:R-:W-:Y:S04]  /*6800*/  DEPBAR.LE SB0, 0x0 ;  /* 0x000080000000791a */ /* 0x008fe80000000000 */
.L_x_94:
[----:B------:R-:W-:Y:S05]  /*6810*/  BSYNC.RECONVERGENT B0 ;  /* 0x0000000000007941 */ /* 0x000fea0003800200 */
.L_x_93:
[----:B------:R-:W-:Y:S01]  /*6820*/  BAR.SYNC.DEFER_BLOCKING 0x1, 0x80 ;  /* 0x0042000000007b1d */ /* 0x000fe20000010000 */
[----:B------:R-:W-:Y:S01]  /*6830*/  ISETP.NE.AND P2, PT, R180, RZ, PT ;  /* 0x000000ffb400720c */ /* 0x000fe20003f45270 */
[----:B------:R-:W-:Y:S01]  /*6840*/  IMAD.IADD R155, R75, 0x1, R143 ;  /* 0x000000014b9b7824 */ /* 0x000fe200078e028f */
[----:B------:R-:W-:Y:S01]  /*6850*/  ISETP.NE.AND P0, PT, R181, 0x2, PT ;  /* 0x00000002b500780c */ /* 0x000fe20003f05270 */
[----:B------:R-:W-:Y:S01]  /*6860*/  IMAD.IADD R165, R77, 0x1, R154 ;  /* 0x000000014da57824 */ /* 0x000fe200078e029a */
[----:B------:R-:W-:Y:S02]  /*6870*/  ISETP.NE.AND P1, PT, R76, 0x4, PT ;  /* 0x000000044c00780c */ /* 0x000fe40003f25270 */
[----:B------:R-:W-:Y:S02]  /*6880*/  SEL R3, RZ, 0x1, P0 ;  /* 0x00000001ff037807 */ /* 0x000fe40000000000 */
[----:B------:R-:W-:Y:S02]  /*6890*/  SEL R0, RZ, 0x1, P1 ;  /* 0x00000001ff007807 */ /* 0x000fe40000800000 */
[----:B------:R-:W-:Y:S02]  /*68a0*/  LOP3.LUT R174, R174, R3, RZ, 0x3c, !PT ;  /* 0x00000003aeae7212 */ /* 0x000fe400078e3cff */
[----:B------:R-:W-:Y:S02]  /*68b0*/  LOP3.LUT R175, R175, R0, RZ, 0x3c, !PT ;  /* 0x00000000afaf7212 */ /* 0x000fe400078e3cff */
[----:B------:R-:W-:Y:S02]  /*68c0*/  @P2 R2UR UR36, R171 ;  /* 0x00000000ab2422ca */ /* 0x000fe400000e0000 */
[----:B------:R-:W-:Y:S02]  /*68d0*/  SEL R181, R181, RZ, P0 ;  /* 0x000000ffb5b57207 */ /* 0x000fe40000000000 */
[----:B------:R-:W-:Y:S01]  /*68e0*/  SEL R76, R76, RZ, P1 ;  /* 0x000000ff4c4c7207 */ /* 0x000fe20000800000 */
[----:B------:R-:W-:Y:S10]  /*68f0*/  @P2 BRA `(.L_x_95) ;  /* 0xffffffdc00702947 */ /* 0x000ff4000383ffff */
[----:B------:R-:W-:Y:S05]  /*6900*/  EXIT ;  /* 0x000000000000794d */ /* 0x000fea0003800000 */
.L_x_19:
[----:B--2---:R2:W1:Y:S02]  /*6910*/  SYNCS.PHASECHK.TRANS64.TRYWAIT P0, [R3+URZ+0xe0], R2 ;  /* 0x0000e002030075a7 */ /* 0x00446400080011ff */
[----:B-1----:R-:W-:Y:S05]  /*6920*/  @!P0 NANOSLEEP.SYNCS 0x989680 ;  /* 0x009896800000895d */ /* 0x002fea0003900000 */
[----:B------:R-:W1:Y:S02]  /*6930*/  @!P0 SYNCS.PHASECHK.TRANS64 P0, [R3+URZ+0xe0], R2 ;  /* 0x0000e002030085a7 */ /* 0x000e6400080010ff */
[----:B-1----:R-:W-:Y:S05]  /*6940*/  @!P0 BRA `(.L_x_19) ;  /* 0xfffffffc00f08947 */ /* 0x002fea000383ffff */
[----:B------:R-:W-:Y:S05]  /*6950*/  BRA `(.L_x_96) ;  /* 0xffffffac00107947 */ /* 0x000fea000383ffff */
.L_x_22:
[----:B-1----:R-:W-:-:S07]  /*6960*/  MOV R2, UR33 ;  /* 0x0000002100027c02 */ /* 0x002fce0008000f00 */
.L_x_97:
[----:B-1----:R1:W2:Y:S02]  /*6970*/  SYNCS.PHASECHK.TRANS64.TRYWAIT P0, [R2+URZ+0x28], R5 ;  /* 0x00002805020075a7 */ /* 0x0022a400080011ff */
[----:B--2---:R-:W-:Y:S05]  /*6980*/  @!P0 NANOSLEEP.SYNCS 0x989680 ;  /* 0x009896800000895d */ /* 0x004fea0003900000 */
[----:B------:R-:W2:Y:S02]  /*6990*/  @!P0 SYNCS.PHASECHK.TRANS64 P0, [R2+URZ+0x28], R5 ;  /* 0x00002805020085a7 */ /* 0x000ea400080010ff */
[----:B--2---:R-:W-:Y:S05]  /*69a0*/  @!P0 BRA `(.L_x_97) ;  /* 0xfffffffc00f08947 */ /* 0x004fea000383ffff */
[----:B------:R-:W-:Y:S05]  /*69b0*/  BRA `(.L_x_21) ;  /* 0xffffffac00607947 */ /* 0x000fea000383ffff */
.L_x_28:
[----:B-1----:R-:W-:-:S07]  /*69c0*/  MOV R2, UR17 ;  /* 0x0000001100027c02 */ /* 0x002fce0008000f00 */
.L_x_98:
[----:B-1----:R1:W2:Y:S02]  /*69d0*/  SYNCS.PHASECHK.TRANS64.TRYWAIT P0, [R2+URZ+0x28], R5 ;  /* 0x00002805020075a7 */ /* 0x0022a400080011ff */
[----:B--2---:R-:W-:Y:S05]  /*69e0*/  @!P0 NANOSLEEP.SYNCS 0x989680 ;  /* 0x009896800000895d */ /* 0x004fea0003900000 */
[----:B------:R-:W2:Y:S02]  /*69f0*/  @!P0 SYNCS.PHASECHK.TRANS64 P0, [R2+URZ+0x28], R5 ;  /* 0x00002805020085a7 */ /* 0x000ea400080010ff */
[----:B--2---:R-:W-:Y:S05]  /*6a00*/  @!P0 BRA `(.L_x_98) ;  /* 0xfffffffc00f08947 */ /* 0x004fea000383ffff */
[----:B------:R-:W-:Y:S05]  /*6a10*/  BRA `(.L_x_27) ;  /* 0xffffffb000087947 */ /* 0x000fea000383ffff */
.L_x_32:
[----:B-1----:R1:W2:Y:S02]  /*6a20*/  SYNCS.PHASECHK.TRANS64.TRYWAIT P0, [R2+URZ+0x70], R3 ;  /* 0x00007003020075a7 */ /* 0x0022a400080011ff */
[----:B--2---:R-:W-:Y:S05]  /*6a30*/  @!P0 NANOSLEEP.SYNCS 0x989680 ;  /* 0x009896800000895d */ /* 0x004fea0003900000 */
[----:B------:R-:W2:Y:S02]  /*6a40*/  @!P0 SYNCS.PHASECHK.TRANS64 P0, [R2+URZ+0x70], R3 ;  /* 0x00007003020085a7 */ /* 0x000ea400080010ff */
[----:B--2---:R-:W-:Y:S05]  /*6a50*/  @!P0 BRA `(.L_x_32) ;  /* 0xfffffffc00f08947 */ /* 0x004fea000383ffff */
[----:B------:R-:W-:Y:S05]  /*6a60*/  BRA `(.L_x_99) ;  /* 0xffffffb000987947 */ /* 0x000fea000383ffff */
.L_x_36:
[----:B----4-:R-:W-:-:S07]  /*6a70*/  MOV R0, UR5 ;  /* 0x0000000500007c02 */ /* 0x010fce0008000f00 */
.L_x_100:
[----:B-1----:R1:W2:Y:S02]  /*6a80*/  SYNCS.PHASECHK.TRANS64.TRYWAIT P0, [R0+URZ], R3 ;  /* 0x00000003000075a7 */ /* 0x0022a400080011ff */
[----:B--2---:R-:W-:Y:S05]  /*6a90*/  @!P0 NANOSLEEP.SYNCS 0x989680 ;  /* 0x009896800000895d */ /* 0x004fea0003900000 */
[----:B------:R-:W2:Y:S02]  /*6aa0*/  @!P0 SYNCS.PHASECHK.TRANS64 P0, [R0+URZ], R3 ;  /* 0x00000003000085a7 */ /* 0x000ea400080010ff */
[----:B--2---:R-:W-:Y:S05]  /*6ab0*/  @!P0 BRA `(.L_x_100) ;  /* 0xfffffffc00f08947 */ /* 0x004fea000383ffff */
[----:B------:R-:W-:Y:S05]  /*6ac0*/  BRA `(.L_x_101) ;  /* 0xffffffb800087947 */ /* 0x000fea000383ffff */
.L_x_37:
[----:B----4-:R-:W-:-:S07]  /*6ad0*/  MOV R0, UR5 ;  /* 0x0000000500007c02 */ /* 0x010fce0008000f00 */
.L_x_102:
[----:B-1----:R1:W2:Y:S02]  /*6ae0*/  SYNCS.PHASECHK.TRANS64.TRYWAIT P0, [R0+URZ], R3 ;  /* 0x00000003000075a7 */ /* 0x0022a400080011ff */
[----:B--2---:R-:W-:Y:S05]  /*6af0*/  @!P0 NANOSLEEP.SYNCS 0x989680 ;  /* 0x009896800000895d */ /* 0x004fea0003900000 */
[----:B------:R-:W2:Y:S02]  /*6b00*/  @!P0 SYNCS.PHASECHK.TRANS64 P0, [R0+URZ], R3 ;  /* 0x00000003000085a7 */ /* 0x000ea400080010ff */
[----:B--2---:R-:W-:Y:S05]  /*6b10*/  @!P0 BRA `(.L_x_102) ;  /* 0xfffffffc00f08947 */ /* 0x004fea000383ffff */
[----:B------:R-:W-:Y:S05]  /*6b20*/  BRA `(.L_x_103) ;  /* 0xffffffb800147947 */ /* 0x000fea000383ffff */
.L_x_38:
[----:B----4-:R-:W-:-:S07]  /*6b30*/  MOV R0, UR5 ;  /* 0x0000000500007c02 */ /* 0x010fce0008000f00 */
.L_x_104:
[----:B-1----:R1:W2:Y:S02]  /*6b40*/  SYNCS.PHASECHK.TRANS64.TRYWAIT P0, [R0+URZ], R3 ;  /* 0x00000003000075a7 */ /* 0x0022a400080011ff */
[----:B--2---:R-:W-:Y:S05]  /*6b50*/  @!P0 NANOSLEEP.SYNCS 0x989680 ;  /* 0x009896800000895d */ /* 0x004fea0003900000 */
[----:B------:R-:W2:Y:S02]  /*6b60*/  @!P0 SYNCS.PHASECHK.TRANS64 P0, [R0+URZ], R3 ;  /* 0x00000003000085a7 */ /* 0x000ea400080010ff */
[----:B--2---:R-:W-:Y:S05]  /*6b70*/  @!P0 BRA `(.L_x_104) ;  /* 0xfffffffc00f08947 */ /* 0x004fea000383ffff */
[----:B------:R-:W-:Y:S05]  /*6b80*/  BRA `(.L_x_105) ;  /* 0xffffffb800207947 */ /* 0x000fea000383ffff */
.L_x_39:
[----:B----4-:R-:W-:-:S07]  /*6b90*/  MOV R0, UR5 ;  /* 0x0000000500007c02 */ /* 0x010fce0008000f00 */
.L_x_106:
[----:B-1----:R1:W2:Y:S02]  /*6ba0*/  SYNCS.PHASECHK.TRANS64.TRYWAIT P0, [R0+URZ], R3 ;  /* 0x00000003000075a7 */ /* 0x0022a400080011ff */
[----:B--2---:R-:W-:Y:S05]  /*6bb0*/  @!P0 NANOSLEEP.SYNCS 0x989680 ;  /* 0x009896800000895d */ /* 0x004fea0003900000 */
[----:B------:R-:W2:Y:S02]  /*6bc0*/  @!P0 SYNCS.PHASECHK.TRANS64 P0, [R0+URZ], R3 ;  /* 0x00000003000085a7 */ /* 0x000ea400080010ff */
[----:B--2---:R-:W-:Y:S05]  /*6bd0*/  @!P0 BRA `(.L_x_106) ;  /* 0xfffffffc00f08947 */ /* 0x004fea000383ffff */
[----:B------:R-:W-:Y:S05]  /*6be0*/  BRA `(.L_x_107) ;  /* 0xffffffb8002c7947 */ /* 0x000fea000383ffff */
.L_x_42:
[----:B-1----:R1:W2:Y:S02]  /*6bf0*/  SYNCS.PHASECHK.TRANS64.TRYWAIT P0, [R0+URZ+0xd0], R5 ;  /* 0x0000d005000075a7 */ /* 0x0022a400080011ff */
[----:B--2---:R-:W-:Y:S05]  /*6c00*/  @!P0 NANOSLEEP.SYNCS 0x989680 ;  /* 0x009896800000895d */ /* 0x004fea0003900000 */
[----:B------:R-:W2:Y:S02]  /*6c10*/  @!P0 SYNCS.PHASECHK.TRANS64 P0, [R0+URZ+0xd0], R5 ;  /* 0x0000d005000085a7 */ /* 0x000ea400080010ff */
[----:B--2---:R-:W-:Y:S05]  /*6c20*/  @!P0 BRA `(.L_x_42) ;  /* 0xfffffffc00f08947 */ /* 0x004fea000383ffff */
[----:B------:R-:W-:Y:S05]  /*6c30*/  BRA `(.L_x_108) ;  /* 0xffffffb800887947 */ /* 0x000fea000383ffff */
.L_x_43:
[----:B------:R-:W-:-:S07]  /*6c40*/  MOV R0, UR5 ;  /* 0x0000000500007c02 */ /* 0x000fce0008000f00 */
.L_x_109:
[----:B-1----:R1:W2:Y:S02]  /*6c50*/  SYNCS.PHASECHK.TRANS64.TRYWAIT P0, [R0+URZ+0x80], R5 ;  /* 0x00008005000075a7 */ /* 0x0022a400080011ff */
[----:B--2---:R-:W-:Y:S05]  /*6c60*/  @!P0 NANOSLEEP.SYNCS 0x989680 ;  /* 0x009896800000895d */ /* 0x004fea0003900000 */
[----:B------:R-:W2:Y:S02]  /*6c70*/  @!P0 SYNCS.PHASECHK.TRANS64 P0, [R0+URZ+0x80], R5 ;  /* 0x00008005000085a7 */ /* 0x000ea400080010ff */
[----:B--2---:R-:W-:Y:S05]  /*6c80*/  @!P0 BRA `(.L_x_109) ;  /* 0xfffffffc00f08947 */ /* 0x004fea000383ffff */
[----:B------:R-:W-:Y:S05]  /*6c90*/  BRA `(.L_x_110) ;  /* 0xffffffb800987947 */ /* 0x000fea000383ffff */
.L_x_44:
[----:B-1----:R1:W2:Y:S02]  /*6ca0*/  SYNCS.PHASECHK.TRANS64.TRYWAIT P1, [R0+URZ+0x70], R5 ;  /* 0x00007005000075a7 */ /* 0x0022a400080211ff */
[----:B--2---:R-:W-:Y:S05]  /*6cb0*/  @!P1 NANOSLEEP.SYNCS 0x989680 ;  /* 0x009896800000995d */ /* 0x004fea0003900000 */
[----:B------:R-:W2:Y:S02]  /*6cc0*/  @!P1 SYNCS.PHASECHK.TRANS64 P1, [R0+URZ+0x70], R5 ;  /* 0x00007005000095a7 */ /* 0x000ea400080210ff */
[----:B--2---:R-:W-:Y:S05]  /*6cd0*/  @!P1 BRA `(.L_x_44) ;  /* 0xfffffffc00f09947 */ /* 0x004fea000383ffff */
[----:B------:R-:W-:Y:S05]  /*6ce0*/  BRA `(.L_x_111) ;  /* 0xffffffb800c87947 */ /* 0x000fea000383ffff */
.L_x_47:
[----:B------:R-:W-:-:S07]  /*6cf0*/  MOV R0, UR5 ;  /* 0x0000000500007c02 */ /* 0x000fce0008000f00 */
.L_x_112:
[----:B-1----:R1:W2:Y:S02]  /*6d00*/  SYNCS.PHASECHK.TRANS64.TRYWAIT P0, [R0+URZ+0x80], R3 ;  /* 0x00008003000075a7 */ /* 0x0022a400080011ff */
[----:B--2---:R-:W-:Y:S05]  /*6d10*/  @!P0 NANOSLEEP.SYNCS 0x989680 ;  /* 0x009896800000895d */ /* 0x004fea0003900000 */
[----:B------:R-:W2:Y:S02]  /*6d20*/  @!P0 SYNCS.PHASECHK.TRANS64 P0, [R0+URZ+0x80], R3 ;  /* 0x00008003000085a7 */ /* 0x000ea400080010ff */
[----:B--2---:R-:W-:Y:S05]  /*6d30*/  @!P0 BRA `(.L_x_112) ;  /* 0xfffffffc00f08947 */ /* 0x004fea000383ffff */
[----:B------:R-:W-:Y:S05]  /*6d40*/  BRA `(.L_x_46) ;  /* 0xffffffbc001c7947 */ /* 0x000fea000383ffff */
.L_x_54:
[----:B-1----:R1:W2:Y:S02]  /*6d50*/  SYNCS.PHASECHK.TRANS64.TRYWAIT P1, [R0+URZ+0x70], R5 ;  /* 0x00007005000075a7 */ /* 0x0022a400080211ff */
[----:B--2---:R-:W-:Y:S05]  /*6d60*/  @!P1 NANOSLEEP.SYNCS 0x989680 ;  /* 0x009896800000995d */ /* 0x004fea0003900000 */
[----:B------:R-:W2:Y:S02]  /*6d70*/  @!P1 SYNCS.PHASECHK.TRANS64 P1, [R0+URZ+0x70], R5 ;  /* 0x00007005000095a7 */ /* 0x000ea400080210ff */
[----:B--2---:R-:W-:Y:S05]  /*6d80*/  @!P1 BRA `(.L_x_54) ;  /* 0xfffffffc00f09947 */ /* 0x004fea000383ffff */
[----:B------:R-:W-:Y:S05]  /*6d90*/  BRA `(.L_x_113) ;  /* 0xffffffc0007c7947 */ /* 0x000fea000383ffff */
.L_x_55:
[----:B------:R-:W-:-:S07]  /*6da0*/  MOV R3, UR8 ;  /* 0x0000000800037c02 */ /* 0x000fce0008000f00 */
.L_x_114:
[----:B-1----:R1:W2:Y:S02]  /*6db0*/  SYNCS.PHASECHK.TRANS64.TRYWAIT P0, [R3+URZ+0xb0], R0 ;  /* 0x0000b000030075a7 */ /* 0x0022a400080011ff */
[----:B--2---:R-:W-:Y:S05]  /*6dc0*/  @!P0 NANOSLEEP.SYNCS 0x989680 ;  /* 0x009896800000895d */ /* 0x004fea0003900000 */
[----:B------:R-:W2:Y:S02]  /*6dd0*/  @!P0 SYNCS.PHASECHK.TRANS64 P0, [R3+URZ+0xb0], R0 ;  /* 0x0000b000030085a7 */ /* 0x000ea400080010ff */
[----:B--2---:R-:W-:Y:S05]  /*6de0*/  @!P0 BRA `(.L_x_114) ;  /* 0xfffffffc00f08947 */ /* 0x004fea000383ffff */
[----:B------:R-:W-:Y:S05]  /*6df0*/  BRA `(.L_x_115) ;  /* 0xffffffc000b47947 */ /* 0x000fea000383ffff */
.L_x_58:
[----:B------:R-:W-:Y:S07]  /*6e00*/  MOV R0, UR7 ;  /* 0x0000000700007c02 */ /* 0x000fee0008000f00 */
.L_x_116:
[----:B-1----:R1:W2:Y:S02]  /*6e10*/  SYNCS.PHASECHK.TRANS64.TRYWAIT P0, [R0+URZ], R3 ;  /* 0x00000003000075a7 */ /* 0x0022a400080011ff */
[----:B--2---:R-:W-:Y:S05]  /*6e20*/  @!P0 NANOSLEEP.SYNCS 0x989680 ;  /* 0x009896800000895d */ /* 0x004fea0003900000 */
[----:B------:R-:W2:Y:S02]  /*6e30*/  @!P0 SYNCS.PHASECHK.TRANS64 P0, [R0+URZ], R3 ;  /* 0x00000003000085a7 */ /* 0x000ea400080010ff */
[----:B--2---:R-:W-:Y:S05]  /*6e40*/  @!P0 BRA `(.L_x_116) ;  /* 0xfffffffc00f08947 */ /* 0x004fea000383ffff */
[----:B------:R-:W-:Y:S05]  /*6e50*/  BRA `(.L_x_57) ;  /* 0xffffffc000d07947 */ /* 0x000fea000383ffff */
.L_x_61:
[----:B------:R-:W-:-:S07]  /*6e60*/  MOV R0, UR5 ;  /* 0x0000000500007c02 */ /* 0x000fce0008000f00 */
.L_x_117:
[----:B--2---:R2:W3:Y:S02]  /*6e70*/  SYNCS.PHASECHK.TRANS64.TRYWAIT P0, [R0+URZ], R3 ;  /* 0x00000003000075a7 */ /* 0x0044e400080011ff */
[----:B---3--:R-:W-:Y:S05]  /*6e80*/  @!P0 NANOSLEEP.SYNCS 0x989680 ;  /* 0x009896800000895d */ /* 0x008fea0003900000 */
[----:B------:R-:W3:Y:S02]  /*6e90*/  @!P0 SYNCS.PHASECHK.TRANS64 P0, [R0+URZ], R3 ;  /* 0x00000003000085a7 */ /* 0x000ee400080010ff */
[----:B---3--:R-:W-:Y:S05]  /*6ea0*/  @!P0 BRA `(.L_x_117) ;  /* 0xfffffffc00f08947 */ /* 0x008fea000383ffff */
[----:B------:R-:W-:Y:S05]  /*6eb0*/  BRA `(.L_x_118) ;  /* 0xffffffc400847947 */ /* 0x000fea000383ffff */
.L_x_62:
[----:B------:R-:W-:-:S07]  /*6ec0*/  MOV R0, UR5 ;  /* 0x0000000500007c02 */ /* 0x000fce0008000f00 */
.L_x_119:
[----:B-1----:R1:W2:Y:S02]  /*6ed0*/  SYNCS.PHASECHK.TRANS64.TRYWAIT P0, [R0+URZ], R3 ;  /* 0x00000003000075a7 */ /* 0x0022a400080011ff */
[----:B--2---:R-:W-:Y:S05]  /*6ee0*/  @!P0 NANOSLEEP.SYNCS 0x989680 ;  /* 0x009896800000895d */ /* 0x004fea0003900000 */
[----:B------:R-:W2:Y:S02]  /*6ef0*/  @!P0 SYNCS.PHASECHK.TRANS64 P0, [R0+URZ], R3 ;  /* 0x00000003000085a7 */ /* 0x000ea400080010ff */
[----:B--2---:R-:W-:Y:S05]  /*6f00*/  @!P0 BRA `(.L_x_119) ;  /* 0xfffffffc00f08947 */ /* 0x004fea000383ffff */
[----:B------:R-:W-:Y:S05]  /*6f10*/  BRA `(.L_x_120) ;  /* 0xffffffc400907947 */ /* 0x000fea000383ffff */
.L_x_63:
[----:B------:R-:W-:-:S07]  /*6f20*/  MOV R0, UR5 ;  /* 0x0000000500007c02 */ /* 0x000fce0008000f00 */
.L_x_121:
[----:B-1----:R1:W2:Y:S02]  /*6f30*/  SYNCS.PHASECHK.TRANS64.TRYWAIT P0, [R0+URZ], R3 ;  /* 0x00000003000075a7 */ /* 0x0022a400080011ff */
[----:B--2---:R-:W-:Y:S05]  /*6f40*/  @!P0 NANOSLEEP.SYNCS 0x989680 ;  /* 0x009896800000895d */ /* 0x004fea0003900000 */
[----:B------:R-:W2:Y:S02]  /*6f50*/  @!P0 SYNCS.PHASECHK.TRANS64 P0, [R0+URZ], R3 ;  /* 0x00000003000085a7 */ /* 0x000ea400080010ff */
[----:B--2---:R-:W-:Y:S05]  /*6f60*/  @!P0 BRA `(.L_x_121) ;  /* 0xfffffffc00f08947 */ /* 0x004fea000383ffff */
[----:B------:R-:W-:Y:S05]  /*6f70*/  BRA `(.L_x_122) ;  /* 0xffffffc4009c7947 */ /* 0x000fea000383ffff */
.L_x_64:
[----:B------:R-:W-:-:S07]  /*6f80*/  MOV R0, UR7 ;  /* 0x0000000700007c02 */ /* 0x000fce0008000f00 */
.L_x_123:
[----:B-1----:R1:W2:Y:S02]  /*6f90*/  SYNCS.PHASECHK.TRANS64.TRYWAIT P0, [R0+URZ], R3 ;  /* 0x00000003000075a7 */ /* 0x0022a400080011ff */
[----:B--2---:R-:W-:Y:S05]  /*6fa0*/  @!P0 NANOSLEEP.SYNCS 0x989680 ;  /* 0x009896800000895d */ /* 0x004fea0003900000 */
[----:B------:R-:W2:Y:S02]  /*6fb0*/  @!P0 SYNCS.PHASECHK.TRANS64 P0, [R0+URZ], R3 ;  /* 0x00000003000085a7 */ /* 0x000ea400080010ff */
[----:B--2---:R-:W-:Y:S05]  /*6fc0*/  @!P0 BRA `(.L_x_123) ;  /* 0xfffffffc00f08947 */ /* 0x004fea000383ffff */
[----:B------:R-:W-:Y:S05]  /*6fd0*/  BRA `(.L_x_124) ;  /* 0xffffffc400a87947 */ /* 0x000fea000383ffff */
.L_x_69:
[----:B---3--:R3:W1:Y:S02]  /*6fe0*/  SYNCS.PHASECHK.TRANS64.TRYWAIT P0, [R0+URZ+0x70], R3 ;  /* 0x00007003000075a7 */ /* 0x00866400080011ff */
[----:B-1----:R-:W-:Y:S05]  /*6ff0*/  @!P0 NANOSLEEP.SYNCS 0x989680 ;  /* 0x009896800000895d */ /* 0x002fea0003900000 */
[----:B------:R-:W1:Y:S02]  /*7000*/  @!P0 SYNCS.PHASECHK.TRANS64 P0, [R0+URZ+0x70], R3 ;  /* 0x00007003000085a7 */ /* 0x000e6400080010ff */
[----:B-1----:R-:W-:Y:S05]  /*7010*/  @!P0 BRA `(.L_x_69) ;  /* 0xfffffffc00f08947 */ /* 0x002fea000383ffff */
[----:B------:R-:W-:Y:S05]  /*7020*/  BRA `(.L_x_125) ;  /* 0xffffffc800a47947 */ /* 0x000fea000383ffff */
.L_x_72:
[----:B------:R-:W-:Y:S07]  /*7030*/  MOV R0, UR6 ;  /* 0x0000000600007c02 */ /* 0x000fee0008000f00 */
.L_x_126:
[----:B-1----:R1:W3:Y:S02]  /*7040*/  SYNCS.PHASECHK.TRANS64.TRYWAIT P0, [R0+URZ+0x68], R3 ;  /* 0x00006803000075a7 */ /* 0x0022e400080011ff */
[----:B---3--:R-:W-:Y:S05]  /*7050*/  @!P0 NANOSLEEP.SYNCS 0x989680 ;  /* 0x009896800000895d */ /* 0x008fea0003900000 */
[----:B------:R-:W3:Y:S02]  /*7060*/  @!P0 SYNCS.PHASECHK.TRANS64 P0, [R0+URZ+0x68], R3 ;  /* 0x00006803000085a7 */ /* 0x000ee400080010ff */
[----:B---3--:R-:W-:Y:S05]  /*7070*/  @!P0 BRA `(.L_x_126) ;  /* 0xfffffffc00f08947 */ /* 0x008fea000383ffff */
[----:B------:R-:W-:Y:S05]  /*7080*/  BRA `(.L_x_71) ;  /* 0xffffffcc00907947 */ /* 0x000fea000383ffff */
.L_x_75:
[----:B------:R-:W-:Y:S07]  /*7090*/  MOV R3, UR6 ;  /* 0x0000000600037c02 */ /* 0x000fee0008000f00 */
.L_x_127:
[----:B-1----:R1:W2:Y:S02]  /*70a0*/  SYNCS.PHASECHK.TRANS64.TRYWAIT P2, [R3+URZ+0x58], R26 ;  /* 0x0000581a030075a7 */ /* 0x0022a400080411ff */
[----:B--2---:R-:W-:Y:S05]  /*70b0*/  @!P2 NANOSLEEP.SYNCS 0x989680 ;  /* 0x009896800000a95d */ /* 0x004fea0003900000 */
[----:B------:R-:W2:Y:S02]  /*70c0*/  @!P2 SYNCS.PHASECHK.TRANS64 P2, [R3+URZ+0x58], R26 ;  /* 0x0000581a0300a5a7 */ /* 0x000ea400080410ff */
[----:B--2---:R-:W-:Y:S05]  /*70d0*/  @!P2 BRA `(.L_x_127) ;  /* 0xfffffffc00f0a947 */ /* 0x004fea000383ffff */
[----:B------:R-:W-:Y:S05]  /*70e0*/  BRA `(.L_x_128) ;  /* 0xffffffd000247947 */ /* 0x000fea000383ffff */
.L_x_78:
[----:B--2---:R2:W4:Y:S02]  /*70f0*/  SYNCS.PHASECHK.TRANS64.TRYWAIT P0, [R0+URZ+0x70], R3 ;  /* 0x00007003000075a7 */ /* 0x00452400080011ff */
[----:B----4-:R-:W-:Y:S05]  /*7100*/  @!P0 NANOSLEEP.SYNCS 0x989680 ;  /* 0x009896800000895d */ /* 0x010fea0003900000 */
[----:B------:R-:W4:Y:S02]  /*7110*/  @!P0 SYNCS.PHASECHK.TRANS64 P0, [R0+URZ+0x70], R3 ;  /* 0x00007003000085a7 */ /* 0x000f2400080010ff */
[----:B----4-:R-:W-:Y:S05]  /*7120*/  @!P0 BRA `(.L_x_78) ;  /* 0xfffffffc00f08947 */ /* 0x010fea000383ffff */
[----:B------:R-:W-:Y:S05]  /*7130*/  BRA `(.L_x_129) ;  /* 0xffffffd400747947 */ /* 0x000fea000383ffff */
.L_x_89:
[----:B-1----:R-:W-:Y:S04]  /*7140*/  MOV R0, UR43 ;  /* 0x0000002b00007c02 */ /* 0x002fe80008000f00 */
[----:B------:R1:W2:Y:S03]  /*7150*/  SYNCS.PHASECHK.TRANS64.TRYWAIT P1, [R0+URZ+0x50], R3 ;  /* 0x00005003000075a7 */ /* 0x0002a600080211ff */
[----:B--2---:R-:W-:Y:S05]  /*7160*/  @!P1 NANOSLEEP.SYNCS 0x989680 ;  /* 0x009896800000995d */ /* 0x004fea0003900000 */
[----:B------:R-:W2:Y:S02]  /*7170*/  @!P1 SYNCS.PHASECHK.TRANS64 P1, [R0+URZ+0x50], R3 ;  /* 0x00005003000095a7 */ /* 0x000ea400080210ff */
[----:B--2---:R-:W-:Y:S05]  /*7180*/  @!P1 BRA `(.L_x_89) ;  /* 0xfffffffc00ec9947 */ /* 0x004fea000383ffff */
[----:B------:R-:W-:Y:S05]  /*7190*/  BRA `(.L_x_88) ;  /* 0xffffffe000707947 */ /* 0x000fea000383ffff */
.L_x_91:
[----:B------:R1:W1:Y:S02]  /*71a0*/  SYNCS.PHASECHK.TRANS64.TRYWAIT P1, [R156+URZ+0x90], R5 ;  /* 0x000090059c0075a7 */ /* 0x00026400080211ff */
[----:B-1----:R-:W-:Y:S05]  /*71b0*/  @!P1 NANOSLEEP.SYNCS 0x989680 ;  /* 0x009896800000995d */ /* 0x002fea0003900000 */
[----:B------:R-:W1:Y:S02]  /*71c0*/  @!P1 SYNCS.PHASECHK.TRANS64 P1, [R156+URZ+0x90], R5 ;  /* 0x000090059c0095a7 */ /* 0x000e6400080210ff */
[----:B-1----:R-:W-:Y:S05]  /*71d0*/  @!P1 BRA `(.L_x_91) ;  /* 0xfffffffc00f09947 */ /* 0x002fea000383ffff */
[----:B------:R-:W-:Y:S05]  /*71e0*/  BRA `(.L_x_90) ;  /* 0xffffffe000b47947 */ /* 0x000fea000383ffff */
        .weak           $__internal_0_$__cuda_sm10x_tcgen05_guardrail_trap_col_being_dealloced_not_returned_by_alloc
        .type           $__internal_0_$__cuda_sm10x_tcgen05_guardrail_trap_col_being_dealloced_not_returned_by_alloc,@function
        .size           $__internal_0_$__cuda_sm10x_tcgen05_guardrail_trap_col_being_dealloced_not_returned_by_alloc,($__internal_1_$__cuda_sm10x_tcgen05_guardrail_trap_phase_invalid_during_alloc - $__internal_0_$__cuda_sm10x_tcgen05_guardrail_trap_col_being_dealloced_not_returned_by_alloc)
$__internal_0_$__cuda_sm10x_tcgen05_guardrail_trap_col_being_dealloced_not_returned_by_alloc:
[----:B------:R-:W-:Y:S05]  /*71f0*/  BPT.TRAP 0x1 ;  /* 0x000000040000795c */ /* 0x000fea0000300000 */
[----:B------:R-:W-:-:S04]  /*7200*/  HFMA2 R3, -RZ, RZ, 0, 0 ;  /* 0x00000000ff037431 */ /* 0x000fc800000001ff */
[----:B------:R-:W-:Y:S05]  /*7210*/  RET.REL.NODEC R2 `(_ZN7cutlass13device_kernelINS_4gemm6kernel13GemmUniversalIN4cute5tupleIJiiiiEEENS1_10collective13CollectiveMmaINS1_35MainloopSm100TmaUmmaWarpSpecializedILi5ELi2ELi4ENS5_IJNS4_1CILi1EEESB_SB_EEEEENS5_IJNSA_ILi128EEENSA_ILi64EEESF_EEENS_12float_e4m3_tENS5_IJlSB_lEEESH_SI_NS4_8TiledMMAINS4_8MMA_AtomIJNS4_10MMA_TraitsINS4_19SM100_MMA_F8F6F4_SSEJSH_SH_fSE_SF_NS4_17integral_constantINS4_4UMMA5MajorELSP_0EEESQ_NSN_INSO_7ScaleInELSR_0EEESS_EEEEEENS4_6LayoutISC_NS5_IJNSA_ILi0EEESW_SW_EEEEENS5_IJNS4_10UnderscoreESZ_SZ_EEEEENS4_13SM90_TMA_LOADENS4_14ComposedLayoutINS4_7SwizzleILi2ELi4ELi3EEENS4_18smem_ptr_flag_bitsILi8EEENSV_INS5_IJNSA_ILi8EEESF_EEENS5_IJSF_SB_EEEEEEEvNS4_8identityES12_S1C_vS1D_EENS_8epilogue10collective18CollectiveEpilogueINS1F_23Sm100TmaWarpSpecializedILi1ELi1ELi64ELb0ELb0EEEJSG_NS5_IJNSV_ISE_SB_EENSV_ISF_SB_EEEEESH_SI_SH_SI_NS1F_6fusion15FusionCallbacksIS1J_NS1N_17LinearCombinationISH_fSH_fLNS_15FloatRoundStyleE2EEESG_S1M_JEEENS4_5SM1004TMEM4LOAD26SM100_TMEM_LOAD_32dp32b64xES12_S1C_NS4_39AutoVectorizingCopyWithAssumedAlignmentILi128EEENS4_14SM90_TMA_STOREES1C_S1Y_S1Y_EEEvvEEEEvNT_6ParamsE) ;  /* 0xffffff8c02787950 */ /* 0x000fea0003c3ffff */
        .weak           $__internal_1_$__cuda_sm10x_tcgen05_guardrail_trap_phase_invalid_during_alloc
        .type           $__internal_1_$__cuda_sm10x_tcgen05_guardrail_trap_phase_invalid_during_alloc,@function
        .size           $__internal_1_$__cuda_sm10x_tcgen05_guardrail_trap_phase_invalid_during_alloc,($__internal_2_$__cuda_sm10x_tcgen05_guardrail_trap_unallocated_columns_being_dealloced - $__internal_1_$__cuda_sm10x_tcgen05_guardrail_trap_phase_invalid_during_alloc)
$__internal_1_$__cuda_sm10x_tcgen05_guardrail_trap_phase_invalid_during_alloc:
[----:B------:R-:W-:Y:S05]  /*7220*/  BPT.TRAP 0x1 ;  /* 0x000000040000795c */ /* 0x000fea0000300000 */
[----:B------:R-:W-:-:S04]  /*7230*/  MOV R3, 0x0 ;  /* 0x0000000000037802 */ /* 0x000fc80000000f00 */
[----:B------:R-:W-:Y:S05]  /*7240*/  RET.REL.NODEC R2 `(_ZN7cutlass13device_kernelINS_4gemm6kernel13GemmUniversalIN4cute5tupleIJiiiiEEENS1_10collective13CollectiveMmaINS1_35MainloopSm100TmaUmmaWarpSpecializedILi5ELi2ELi4ENS5_IJNS4_1CILi1EEESB_SB_EEEEENS5_IJNSA_ILi128EEENSA_ILi64EEESF_EEENS_12float_e4m3_tENS5_IJlSB_lEEESH_SI_NS4_8TiledMMAINS4_8MMA_AtomIJNS4_10MMA_TraitsINS4_19SM100_MMA_F8F6F4_SSEJSH_SH_fSE_SF_NS4_17integral_constantINS4_4UMMA5MajorELSP_0EEESQ_NSN_INSO_7ScaleInELSR_0EEESS_EEEEEENS4_6LayoutISC_NS5_IJNSA_ILi0EEESW_SW_EEEEENS5_IJNS4_10UnderscoreESZ_SZ_EEEEENS4_13SM90_TMA_LOADENS4_14ComposedLayoutINS4_7SwizzleILi2ELi4ELi3EEENS4_18smem_ptr_flag_bitsILi8EEENSV_INS5_IJNSA_ILi8EEESF_EEENS5_IJSF_SB_EEEEEEEvNS4_8identityES12_S1C_vS1D_EENS_8epilogue10collective18CollectiveEpilogueINS1F_23Sm100TmaWarpSpecializedILi1ELi1ELi64ELb0ELb0EEEJSG_NS5_IJNSV_ISE_SB_EENSV_ISF_SB_EEEEESH_SI_SH_SI_NS1F_6fusion15FusionCallbacksIS1J_NS1N_17LinearCombinationISH_fSH_fLNS_15FloatRoundStyleE2EEESG_S1M_JEEENS4_5SM1004TMEM4LOAD26SM100_TMEM_LOAD_32dp32b64xES12_S1C_NS4_39AutoVectorizingCopyWithAssumedAlignmentILi128EEENS4_14SM90_TMA_STOREES1C_S1Y_S1Y_EEEvvEEEEvNT_6ParamsE) ;  /* 0xffffff8c026c7950 */ /* 0x000fea0003c3ffff */
        .weak           $__internal_2_$__cuda_sm10x_tcgen05_guardrail_trap_unallocated_columns_being_dealloced
        .type           $__internal_2_$__cuda_sm10x_tcgen05_guardrail_trap_unallocated_columns_being_dealloced,@function
        .size           $__internal_2_$__cuda_sm10x_tcgen05_guardrail_trap_unallocated_columns_being_dealloced,(.L_x_131 - $__internal_2_$__cuda_sm10x_tcgen05_guardrail_trap_unallocated_columns_being_dealloced)
$__internal_2_$__cuda_sm10x_tcgen05_guardrail_trap_unallocated_columns_being_dealloced:
[----:B------:R-:W-:Y:S05]  /*7250*/  BPT.TRAP 0x1 ;  /* 0x000000040000795c */ /* 0x000fea0000300000 */
[----:B------:R-:W-:-:S04]  /*7260*/  HFMA2 R3, -RZ, RZ, 0, 0 ;  /* 0x00000000ff037431 */ /* 0x000fc800000001ff */
[----:B------:R-:W-:Y:S05]  /*7270*/  RET.REL.NODEC R2 `(_ZN7cutlass13device_kernelINS_4gemm6kernel13GemmUniversalIN4cute5tupleIJiiiiEEENS1_10collective13CollectiveMmaINS1_35MainloopSm100TmaUmmaWarpSpecializedILi5ELi2ELi4ENS5_IJNS4_1CILi1EEESB_SB_EEEEENS5_IJNSA_ILi128EEENSA_ILi64EEESF_EEENS_12float_e4m3_tENS5_IJlSB_lEEESH_SI_NS4_8TiledMMAINS4_8MMA_AtomIJNS4_10MMA_TraitsINS4_19SM100_MMA_F8F6F4_SSEJSH_SH_fSE_SF_NS4_17integral_constantINS4_4UMMA5MajorELSP_0EEESQ_NSN_INSO_7ScaleInELSR_0EEESS_EEEEEENS4_6LayoutISC_NS5_IJNSA_ILi0EEESW_SW_EEEEENS5_IJNS4_10UnderscoreESZ_SZ_EEEEENS4_13SM90_TMA_LOADENS4_14ComposedLayoutINS4_7SwizzleILi2ELi4ELi3EEENS4_18smem_ptr_flag_bitsILi8EEENSV_INS5_IJNSA_ILi8EEESF_EEENS5_IJSF_SB_EEEEEEEvNS4_8identityES12_S1C_vS1D_EENS_8epilogue10collective18CollectiveEpilogueINS1F_23Sm100TmaWarpSpecializedILi1ELi1ELi64ELb0ELb0EEEJSG_NS5_IJNSV_ISE_SB_EENSV_ISF_SB_EEEEESH_SI_SH_SI_NS1F_6fusion15FusionCallbacksIS1J_NS1N_17LinearCombinationISH_fSH_fLNS_15FloatRoundStyleE2EEESG_S1M_JEEENS4_5SM1004TMEM4LOAD26SM100_TMEM_LOAD_32dp32b64xES12_S1C_NS4_39AutoVectorizingCopyWithAssumedAlignmentILi128EEENS4_14SM90_TMA_STOREES1C_S1Y_S1Y_EEEvvEEEEvNT_6ParamsE) ;  /* 0xffffff8c02607950 */ /* 0x000fea0003c3ffff */
.L_x_130:
[----:B------:R-:W-:-:S00]  /*7280*/  BRA `(.L_x_130) ;  /* 0xfffffffc00fc7947 */ /* 0x000fc0000383ffff */
[----:B------:R-:W-:-:S00]  /*7290*/  NOP ;  /* 0x0000000000007918 */ /* 0x000fc00000000000 */
        /* <DEDUP_REMOVED lines=14> */
.L_x_131:


//--------------------- .nv.global.init           --------------------------
	.section	.nv.global.init,"aw",@progbits
.nv.global.init:
	.type		$str$27,@object
	.size		$str$27,($str$28 - $str$27)
$str$27:
        /*0000*/ 	.byte	0x28, 0x61, 0x64, 0x64, 0x72, 0x65, 0x73, 0x73, 0x20, 0x26, 0x20, 0x6d, 0x61, 0x73, 0x6b, 0x29
        /*0010*/ 	.byte	0x20, 0x3d, 0x3d, 0x20, 0x30, 0x00
	.type		$str$28,@object
	.size		$str$28,($str$26 - $str$28)
$str$28:
        /*0016*/ 	.byte	0x2f, 0x74, 0x6d, 0x70, 0x2f, 0x63, 0x75, 0x74, 0x6c, 0x61, 0x73, 0x73, 0x5f, 0x73, 0x77, 0x65
        /*0026*/ 	.byte	0x65, 0x70, 0x5f, 0x73, 0x72, 0x63, 0x2f, 0x69, 0x6e, 0x63, 0x6c, 0x75, 0x64, 0x65, 0x2f, 0x63
        /*0036*/ 	.byte	0x75, 0x74, 0x65, 0x2f, 0x70, 0x6f, 0x69, 0x6e, 0x74, 0x65, 0x72, 0x5f, 0x66, 0x6c, 0x61, 0x67
        /*0046*/ 	.byte	0x67, 0x65, 0x64, 0x2e, 0x68, 0x70, 0x70, 0x00
	.type		$str$26,@object
	.size		$str$26,($str$25 - $str$26)
$str$26:
        /*004e*/ 	.byte	0x2f, 0x74, 0x6d, 0x70, 0x2f, 0x63, 0x75, 0x74, 0x6c, 0x61, 0x73, 0x73, 0x5f, 0x73, 0x77, 0x65
        /*005e*/ 	.byte	0x65, 0x70, 0x5f, 0x73, 0x72, 0x63, 0x2f, 0x69, 0x6e, 0x63, 0x6c, 0x75, 0x64, 0x65, 0x2f, 0x63
        /*006e*/ 	.byte	0x75, 0x74, 0x65, 0x2f, 0x61, 0x74, 0x6f, 0x6d, 0x2f, 0x63, 0x6f, 0x70, 0x79, 0x5f, 0x74, 0x72
        /*007e*/ 	.byte	0x61, 0x69, 0x74, 0x73, 0x5f, 0x73, 0x6d, 0x31, 0x30, 0x30, 0x2e, 0x68, 0x70, 0x70, 0x00
	.type		$str$25,@object
	.size		$str$25,(__unnamed_1 - $str$25)
$str$25:
        /*008d*/ 	.byte	0x28, 0x28, 0x75, 0x69, 0x6e, 0x74, 0x33, 0x32, 0x5f, 0x74, 0x28, 0x74, 0x68, 0x72, 0x65, 0x61
        /*009d*/ 	.byte	0x64, 0x49, 0x64, 0x78, 0x2e, 0x78, 0x29, 0x20, 0x2f, 0x20, 0x33, 0x32, 0x29, 0x20, 0x25, 0x20
        /*00ad*/ 	.byte	0x34, 0x29, 0x20, 0x3d, 0x3d, 0x20, 0x28, 0x28, 0x28, 0x74, 0x6d, 0x65, 0x6d, 0x5f, 0x61, 0x64
        /*00bd*/ 	.byte	0x64, 0x72, 0x20, 0x3e, 0x3e, 0x20, 0x31, 0x36, 0x29, 0x20, 0x2f, 0x20, 0x33, 0x32, 0x29, 0x20
        /*00cd*/ 	.byte	0x25, 0x20, 0x34, 0x29, 0x00
	.type		__unnamed_1,@object
	.size		__unnamed_1,(__unnamed_2 - __unnamed_1)
__unnamed_1:
        /*00d2*/ 	.byte	0x61, 0x75, 0x74, 0x6f, 0x20, 0x63, 0x75, 0x74, 0x65, 0x3a, 0x3a, 0x61, 0x73, 0x5f, 0x70, 0x6f
        /* <DEDUP_REMOVED lines=24> */
        /*0262*/ 	.byte	0x43, 0x3c, 0x38, 0x31, 0x39, 0x32, 0x3e, 0x3e, 0x3e, 0x3e, 0x5d, 0x00
	.type		__unnamed_2,@object
	.size		__unnamed_2,(.L_2 - __unnamed_2)
__unnamed_2:
        /* <DEDUP_REMOVED lines=42> */
        /*050e*/ 	.byte	0x3e, 0x3e, 0x3e, 0x3e, 0x5d, 0x00
.L_2:


//--------------------- .nv.shared._ZN7cutlass13device_kernelINS_4gemm6kernel13GemmUniversalIN4cute5tupleIJiiiiEEENS1_10collective13CollectiveMmaINS1_35MainloopSm100TmaUmmaWarpSpecializedILi5ELi2ELi4ENS5_IJNS4_1CILi1EEESB_SB_EEEEENS5_IJNSA_ILi128EEENSA_ILi64EEESF_EEENS_12float_e4m3_tENS5_IJlSB_lEEESH_SI_NS4_8TiledMMAINS4_8MMA_AtomIJNS4_10MMA_TraitsINS4_19SM100_MMA_F8F6F4_SSEJSH_SH_fSE_SF_NS4_17integral_constantINS4_4UMMA5MajorELSP_0EEESQ_NSN_INSO_7ScaleInELSR_0EEESS_EEEEEENS4_6LayoutISC_NS5_IJNSA_ILi0EEESW_SW_EEEEENS5_IJNS4_10UnderscoreESZ_SZ_EEEEENS4_13SM90_TMA_LOADENS4_14ComposedLayoutINS4_7SwizzleILi2ELi4ELi3EEENS4_18smem_ptr_flag_bitsILi8EEENSV_INS5_IJNSA_ILi8EEESF_EEENS5_IJSF_SB_EEEEEEEvNS4_8identityES12_S1C_vS1D_EENS_8epilogue10collective18CollectiveEpilogueINS1F_23Sm100TmaWarpSpecializedILi1ELi1ELi64ELb0ELb0EEEJSG_NS5_IJNSV_ISE_SB_EENSV_ISF_SB_EEEEESH_SI_SH_SI_NS1F_6fusion15FusionCallbacksIS1J_NS1N_17LinearCombinationISH_fSH_fLNS_15FloatRoundStyleE2EEESG_S1M_JEEENS4_5SM1004TMEM4LOAD26SM100_TMEM_LOAD_32dp32b64xES12_S1C_NS4_39AutoVectorizingCopyWithAssumedAlignmentILi128EEENS4_14SM90_TMA_STOREES1C_S1Y_S1Y_EEEvvEEEEvNT_6ParamsE --------------------------
	.section	.nv.shared._ZN7cutlass13device_kernelINS_4gemm6kernel13GemmUniversalIN4cute5tupleIJiiiiEEENS1_10collective13CollectiveMmaINS1_35MainloopSm100TmaUmmaWarpSpecializedILi5ELi2ELi4ENS5_IJNS4_1CILi1EEESB_SB_EEEEENS5_IJNSA_ILi128EEENSA_ILi64EEESF_EEENS_12float_e4m3_tENS5_IJlSB_lEEESH_SI_NS4_8TiledMMAINS4_8MMA_AtomIJNS4_10MMA_TraitsINS4_19SM100_MMA_F8F6F4_SSEJSH_SH_fSE_SF_NS4_17integral_constantINS4_4UMMA5MajorELSP_0EEESQ_NSN_INSO_7ScaleInELSR_0EEESS_EEEEEENS4_6LayoutISC_NS5_IJNSA_ILi0EEESW_SW_EEEEENS5_IJNS4_10UnderscoreESZ_SZ_EEEEENS4_13SM90_TMA_LOADENS4_14ComposedLayoutINS4_7SwizzleILi2ELi4ELi3EEENS4_18smem_ptr_flag_bitsILi8EEENSV_INS5_IJNSA_ILi8EEESF_EEENS5_IJSF_SB_EEEEEEEvNS4_8identityES12_S1C_vS1D_EENS_8epilogue10collective18CollectiveEpilogueINS1F_23Sm100TmaWarpSpecializedILi1ELi1ELi64ELb0ELb0EEEJSG_NS5_IJNSV_ISE_SB_EENSV_ISF_SB_EEEEESH_SI_SH_SI_NS1F_6fusion15FusionCallbacksIS1J_NS1N_17LinearCombinationISH_fSH_fLNS_15FloatRoundStyleE2EEESG_S1M_JEEENS4_5SM1004TMEM4LOAD26SM100_TMEM_LOAD_32dp32b64xES12_S1C_NS4_39AutoVectorizingCopyWithAssumedAlignmentILi128EEENS4_14SM90_TMA_STOREES1C_S1Y_S1Y_EEEvvEEEEvNT_6ParamsE,"aw",@nobits
	.sectionflags	@""
	.align	16
	.zero		1024


//--------------------- .nv.shared.reserved.0     --------------------------
	.section	.nv.shared.reserved.0,"aw",@nobits
	.weak		__nv_reservedSMEM_offset_0_alias
	.size		__nv_reservedSMEM_offset_0_alias, 0, 64
	.other		__nv_reservedSMEM_offset_0_alias,@"STO_CUDA_RESERVED_SHARED STV_DEFAULT"
__nv_reservedSMEM_offset_0_alias:
	.zero		0
.nv.shared.reserved.0:
	.zero		64
	.weak		__nv_reservedSMEM_tcgen05_partition
	.type		__nv_reservedSMEM_tcgen05_partition,@object
	.size		__nv_reservedSMEM_tcgen05_partition,(.L_0 - __nv_reservedSMEM_tcgen05_partition)
__nv_reservedSMEM_tcgen05_partition:
	.zero		32
.L_0:


//--------------------- .nv.global                --------------------------
	.section	.nv.global,"aw",@nobits
.nv.global:
	.type		_ZN40_INTERNAL_789cf29f_4_k_cu_60317918_321374cute1_E,@object
	.size		_ZN40_INTERNAL_789cf29f_4_k_cu_60317918_321374cute1_E,(_ZN40_INTERNAL_789cf29f_4_k_cu_60317918_321374cuda3std3__45__cpo6cbeginE - _ZN40_INTERNAL_789cf29f_4_k_cu_60317918_321374cute1_E)
_ZN40_INTERNAL_789cf29f_4_k_cu_60317918_321374cute1_E:
	.zero		1
	.type		_ZN40_INTERNAL_789cf29f_4_k_cu_60317918_321374cuda3std3__45__cpo6cbeginE,@object
	.size		_ZN40_INTERNAL_789cf29f_4_k_cu_60317918_321374cuda3std3__45__cpo6cbeginE,(_ZN40_INTERNAL_789cf29f_4_k_cu_60317918_321374cuda3std3__48in_placeE - _ZN40_INTERNAL_789cf29f_4_k_cu_60317918_321374cuda3std3__45__cpo6cbeginE)
_ZN40_INTERNAL_789cf29f_4_k_cu_60317918_321374cuda3std3__45__cpo6cbeginE:
	.zero		1
	.type		_ZN40_INTERNAL_789cf29f_4_k_cu_60317918_321374cuda3std3__48in_placeE,@object
	.size		_ZN40_INTERNAL_789cf29f_4_k_cu_60317918_321374cuda3std3__48in_placeE,(_ZN40_INTERNAL_789cf29f_4_k_cu_60317918_321374cuda3std6ranges3__45__cpo9iter_moveE - _ZN40_INTERNAL_789cf29f_4_k_cu_60317918_321374cuda3std3__48in_placeE)
_ZN40_INTERNAL_789cf29f_4_k_cu_60317918_321374cuda3std3__48in_placeE:
	.zero		1
	.type		_ZN40_INTERNAL_789cf29f_4_k_cu_60317918_321374cuda3std6ranges3__45__cpo9iter_moveE,@object
	.size		_ZN40_INTERNAL_789cf29f_4_k_cu_60317918_321374cuda3std6ranges3__45__cpo9iter_moveE,(_ZN40_INTERNAL_789cf29f_4_k_cu_60317918_321374cuda3std3__45__cpo5beginE - _ZN40_INTERNAL_789cf29f_4_k_cu_60317918_321374cuda3std6ranges3__45__cpo9iter_moveE)
_ZN40_INTERNAL_789cf29f_4_k_cu_60317918_321374cuda3std6ranges3__45__cpo9iter_moveE:
	.zero		1
	.type		_ZN40_INTERNAL_789cf29f_4_k_cu_60317918_321374cuda3std3__45__cpo5beginE,@object
	.size		_ZN40_INTERNAL_789cf29f_4_k_cu_60317918_321374cuda3std3__45__cpo5beginE,(_ZN40_INTERNAL_789cf29f_4_k_cu_60317918_321374cuda3std3__442_GLOBAL__N__789cf29f_4_k_cu_60317918_321376ignoreE - _ZN40_INTERNAL_789cf29f_4_k_cu_60317918_321374cuda3std3__45__cpo5beginE)
_ZN40_INTERNAL_789cf29f_4_k_cu_60317918_321374cuda3std3__45__cpo5beginE:
	.zero		1
	.type		_ZN40_INTERNAL_789cf29f_4_k_cu_60317918_321374cuda3std3__442_GLOBAL__N__789cf29f_4_k_cu_60317918_321376ignoreE,@object
	.size		_ZN40_INTERNAL_789cf29f_4_k_cu_60317918_321374cuda3std3__442_GLOBAL__N__789cf29f_4_k_cu_60317918_321376ignoreE,(_ZN40_INTERNAL_789cf29f_4_k_cu_60317918_321374cute7productE - _ZN40_INTERNAL_789cf29f_4_k_cu_60317918_321374cuda3std3__442_GLOBAL__N__789cf29f_4_k_cu_60317918_321376ignoreE)
_ZN40_INTERNAL_789cf29f_4_k_cu_60317918_321374cuda3std3__442_GLOBAL__N__789cf29f_4_k_cu_60317918_321376ignoreE:
	.zero		1
	.type		_ZN40_INTERNAL_789cf29f_4_k_cu_60317918_321374cute7productE,@object
	.size		_ZN40_INTERNAL_789cf29f_4_k_cu_60317918_321374cute7productE,(_ZN40_INTERNAL_789cf29f_4_k_cu_60317918_321374cuda3std3__45__cpo3endE - _ZN40_INTERNAL_789cf29f_4_k_cu_60317918_321374cute7productE)
_ZN40_INTERNAL_789cf29f_4_k_cu_60317918_321374cute7productE:
	.zero		1
	.type		_ZN40_INTERNAL_789cf29f_4_k_cu_60317918_321374cuda3std3__45__cpo3endE,@object
	.size		_ZN40_INTERNAL_789cf29f_4_k_cu_60317918_321374cuda3std3__45__cpo3endE,(_ZN40_INTERNAL_789cf29f_4_k_cu_60317918_321374cuda3std3__419piecewise_constructE - _ZN40_INTERNAL_789cf29f_4_k_cu_60317918_321374cuda3std3__45__cpo3endE)
_ZN40_INTERNAL_789cf29f_4_k_cu_60317918_321374cuda3std3__45__cpo3endE:
	.zero		1
	.type		_ZN40_INTERNAL_789cf29f_4_k_cu_60317918_321374cuda3std3__419piecewise_constructE,@object
	.size		_ZN40_INTERNAL_789cf29f_4_k_cu_60317918_321374cuda3std3__419piecewise_constructE,(_ZN40_INTERNAL_789cf29f_4_k_cu_60317918_321374cuda3std3__45__cpo4cendE - _ZN40_INTERNAL_789cf29f_4_k_cu_60317918_321374cuda3std3__419piecewise_constructE)
_ZN40_INTERNAL_789cf29f_4_k_cu_60317918_321374cuda3std3__419piecewise_constructE:
	.zero		1
	.type		_ZN40_INTERNAL_789cf29f_4_k_cu_60317918_321374cuda3std3__45__cpo4cendE,@object
	.size		_ZN40_INTERNAL_789cf29f_4_k_cu_60317918_321374cuda3std3__45__cpo4cendE,(_ZN40_INTERNAL_789cf29f_4_k_cu_60317918_321374cuda3std6ranges3__45__cpo4swapE - _ZN40_INTERNAL_789cf29f_4_k_cu_60317918_321374cuda3std3__45__cpo4cendE)
_ZN40_INTERNAL_789cf29f_4_k_cu_60317918_321374cuda3std3__45__cpo4cendE:
	.zero		1
	.type		_ZN40_INTERNAL_789cf29f_4_k_cu_60317918_321374cuda3std6ranges3__45__cpo4swapE,@object
	.size		_ZN40_INTERNAL_789cf29f_4_k_cu_60317918_321374cuda3std6ranges3__45__cpo4swapE,(.L_10 - _ZN40_INTERNAL_789cf29f_4_k_cu_60317918_321374cuda3std6ranges3__45__cpo4swapE)
_ZN40_INTERNAL_789cf29f_4_k_cu_60317918_321374cuda3std6ranges3__45__cpo4swapE:
	.zero		1
.L_10:


//--------------------- .nv.constant0._ZN7cutlass13device_kernelINS_4gemm6kernel13GemmUniversalIN4cute5tupleIJiiiiEEENS1_10collective13CollectiveMmaINS1_35MainloopSm100TmaUmmaWarpSpecializedILi5ELi2ELi4ENS5_IJNS4_1CILi1EEESB_SB_EEEEENS5_IJNSA_ILi128EEENSA_ILi64EEESF_EEENS_12float_e4m3_tENS5_IJlSB_lEEESH_SI_NS4_8TiledMMAINS4_8MMA_AtomIJNS4_10MMA_TraitsINS4_19SM100_MMA_F8F6F4_SSEJSH_SH_fSE_SF_NS4_17integral_constantINS4_4UMMA5MajorELSP_0EEESQ_NSN_INSO_7ScaleInELSR_0EEESS_EEEEEENS4_6LayoutISC_NS5_IJNSA_ILi0EEESW_SW_EEEEENS5_IJNS4_10UnderscoreESZ_SZ_EEEEENS4_13SM90_TMA_LOADENS4_14ComposedLayoutINS4_7SwizzleILi2ELi4ELi3EEENS4_18smem_ptr_flag_bitsILi8EEENSV_INS5_IJNSA_ILi8EEESF_EEENS5_IJSF_SB_EEEEEEEvNS4_8identityES12_S1C_vS1D_EENS_8epilogue10collective18CollectiveEpilogueINS1F_23Sm100TmaWarpSpecializedILi1ELi1ELi64ELb0ELb0EEEJSG_NS5_IJNSV_ISE_SB_EENSV_ISF_SB_EEEEESH_SI_SH_SI_NS1F_6fusion15FusionCallbacksIS1J_NS1N_17LinearCombinationISH_fSH_fLNS_15FloatRoundStyleE2EEESG_S1M_JEEENS4_5SM1004TMEM4LOAD26SM100_TMEM_LOAD_32dp32b64xES12_S1C_NS4_39AutoVectorizingCopyWithAssumedAlignmentILi128EEENS4_14SM90_TMA_STOREES1C_S1Y_S1Y_EEEvvEEEEvNT_6ParamsE --------------------------
	.section	.nv.constant0._ZN7cutlass13device_kernelINS_4gemm6kernel13GemmUniversalIN4cute5tupleIJiiiiEEENS1_10collective13CollectiveMmaINS1_35MainloopSm100TmaUmmaWarpSpecializedILi5ELi2ELi4ENS5_IJNS4_1CILi1EEESB_SB_EEEEENS5_IJNSA_ILi128EEENSA_ILi64EEESF_EEENS_12float_e4m3_tENS5_IJlSB_lEEESH_SI_NS4_8TiledMMAINS4_8MMA_AtomIJNS4_10MMA_TraitsINS4_19SM100_MMA_F8F6F4_SSEJSH_SH_fSE_SF_NS4_17integral_constantINS4_4UMMA5MajorELSP_0EEESQ_NSN_INSO_7ScaleInELSR_0EEESS_EEEEEENS4_6LayoutISC_NS5_IJNSA_ILi0EEESW_SW_EEEEENS5_IJNS4_10UnderscoreESZ_SZ_EEEEENS4_13SM90_TMA_LOADENS4_14ComposedLayoutINS4_7SwizzleILi2ELi4ELi3EEENS4_18smem_ptr_flag_bitsILi8EEENSV_INS5_IJNSA_ILi8EEESF_EEENS5_IJSF_SB_EEEEEEEvNS4_8identityES12_S1C_vS1D_EENS_8epilogue10collective18CollectiveEpilogueINS1F_23Sm100TmaWarpSpecializedILi1ELi1ELi64ELb0ELb0EEEJSG_NS5_IJNSV_ISE_SB_EENSV_ISF_SB_EEEEESH_SI_SH_SI_NS1F_6fusion15FusionCallbacksIS1J_NS1N_17LinearCombinationISH_fSH_fLNS_15FloatRoundStyleE2EEESG_S1M_JEEENS4_5SM1004TMEM4LOAD26SM100_TMEM_LOAD_32dp32b64xES12_S1C_NS4_39AutoVectorizingCopyWithAssumedAlignmentILi128EEENS4_14SM90_TMA_STOREES1C_S1Y_S1Y_EEEvvEEEEvNT_6ParamsE,"a",@progbits
	.sectionflags	@""
	.align	4
.nv.constant0._ZN7cutlass13device_kernelINS_4gemm6kernel13GemmUniversalIN4cute5tupleIJiiiiEEENS1_10collective13CollectiveMmaINS1_35MainloopSm100TmaUmmaWarpSpecializedILi5ELi2ELi4ENS5_IJNS4_1CILi1EEESB_SB_EEEEENS5_IJNSA_ILi128EEENSA_ILi64EEESF_EEENS_12float_e4m3_tENS5_IJlSB_lEEESH_SI_NS4_8TiledMMAINS4_8MMA_AtomIJNS4_10MMA_TraitsINS4_19SM100_MMA_F8F6F4_SSEJSH_SH_fSE_SF_NS4_17integral_constantINS4_4UMMA5MajorELSP_0EEESQ_NSN_INSO_7ScaleInELSR_0EEESS_EEEEEENS4_6LayoutISC_NS5_IJNSA_ILi0EEESW_SW_EEEEENS5_IJNS4_10UnderscoreESZ_SZ_EEEEENS4_13SM90_TMA_LOADENS4_14ComposedLayoutINS4_7SwizzleILi2ELi4ELi3EEENS4_18smem_ptr_flag_bitsILi8EEENSV_INS5_IJNSA_ILi8EEESF_EEENS5_IJSF_SB_EEEEEEEvNS4_8identityES12_S1C_vS1D_EENS_8epilogue10collective18CollectiveEpilogueINS1F_23Sm100TmaWarpSpecializedILi1ELi1ELi64ELb0ELb0EEEJSG_NS5_IJNSV_ISE_SB_EENSV_ISF_SB_EEEEESH_SI_SH_SI_NS1F_6fusion15FusionCallbacksIS1J_NS1N_17LinearCombinationISH_fSH_fLNS_15FloatRoundStyleE2EEESG_S1M_JEEENS4_5SM1004TMEM4LOAD26SM100_TMEM_LOAD_32dp32b64xES12_S1C_NS4_39AutoVectorizingCopyWithAssumedAlignmentILi128EEENS4_14SM90_TMA_STOREES1C_S1Y_S1Y_EEEvvEEEEvNT_6ParamsE:
	.zero		2944


//--------------------- SYMBOLS --------------------------

	.type		.nv.reservedSmem.offset0,@object
	.size		.nv.reservedSmem.offset0,0x4
	.type		.nv.reservedSmem.cap,@object
	.size		.nv.reservedSmem.cap,0x4
	.type		__assertfail,@function
